	.target	sm_90a

	.elftype	@"ET_EXEC"


//--------------------- .note.nv.tkinfo           --------------------------
	.section	.note.nv.tkinfo,"",@"SHT_NOTE"
	.sectionflags	@"SHF_NOTE_NV_TKINFO"
	.tkinfo
        /*0018*/ 	.word	0x00000002
        /*0030*/ 	.string	""
        /*0030*/ 	.string	"ptxas"
        /*0030*/ 	.string	"Cuda compilation tools, release 13.0, V13.0.88"
        /*0030*/ 	.string	"Build cuda_13.0.r13.0/compiler.36424714_0"
        /*0030*/ 	.string	"-arch sm_90a -m 64 "



//--------------------- .note.nv.cuinfo           --------------------------
	.section	.note.nv.cuinfo,"",@"SHT_NOTE"
	.sectionflags	@"SHF_NOTE_NV_CUINFO"
        /*0018*/ 	.short	0x0002
        /*001a*/ 	.short	0x005a
        /*001c*/ 	.short	0x0082
	.zero		2


//--------------------- .nv.info                  --------------------------
	.section	.nv.info,"",@"SHT_CUDA_INFO"
	.align	4


	//----- nvinfo : EIATTR_REGCOUNT
	.align		4
        /*0000*/ 	.byte	0x04, 0x2f
        /*0002*/ 	.short	(.L_15 - .L_14)
	.align		4
.L_14:
        /*0004*/ 	.word	index@(_ZN7cutlass13device_kernelINS_4gemm6kernel13GemmUniversalIN4cute5tupleIJiiiiEEENS1_10collective13CollectiveMmaINS1_34MainloopSm90TmaGmmaWarpSpecializedILi3ENS5_IJNS4_1CILi1EEENSA_ILi2EEESB_EEENS1_35KernelTmaWarpSpecializedCooperativeEEENS5_IJNSA_ILi128EEENSA_ILi256EEESG_EEENS_10bfloat16_tENS5_IJlSB_lEEESJ_SK_NS4_8TiledMMAINS4_8MMA_AtomIJNS4_4SM904GMMA28MMA_64x256x16_F32BF16BF16_SSILNSO_5MajorE0ELSQ_0ELNSO_7ScaleInE1ELSR_1EEEEEENS4_6LayoutINS5_IJSC_SB_SB_EEENS5_IJSB_NSA_ILi0EEESW_EEEEENS5_IJNS4_10UnderscoreESZ_SZ_EEEEENS4_23SM90_TMA_LOAD_MULTICASTENS4_14ComposedLayoutINS4_7SwizzleILi3ELi4ELi3EEENS4_18smem_ptr_flag_bitsILi16EEENSU_INS5_IJNSA_ILi8EEENSA_ILi64EEEEEENS5_IJS19_SB_EEEEEEEvNS4_8identityENS4_13SM90_TMA_LOADES1D_vS1E_EENS_8epilogue10collective6detail29Sm90TmaWarpSpecializedAdapterINS1I_15DefaultEpilogueISJ_SK_SK_NS1H_6thread17LinearCombinationISJ_Li1EffLNS1M_9ScaleType4KindE0ELNS_15FloatRoundStyleE2ESJ_EENS1_15EpilogueDefaultEEEEEvvEEEEvNT_6ParamsE)
        /*0008*/ 	.word	0x000000a8


	//----- nvinfo : EIATTR_FRAME_SIZE
	.align		4
.L_15:
        /*000c*/ 	.byte	0x04, 0x11
        /*000e*/ 	.short	(.L_17 - .L_16)
	.align		4
.L_16:
        /*0010*/ 	.word	index@(_ZN7cutlass13device_kernelINS_4gemm6kernel13GemmUniversalIN4cute5tupleIJiiiiEEENS1_10collective13CollectiveMmaINS1_34MainloopSm90TmaGmmaWarpSpecializedILi3ENS5_IJNS4_1CILi1EEENSA_ILi2EEESB_EEENS1_35KernelTmaWarpSpecializedCooperativeEEENS5_IJNSA_ILi128EEENSA_ILi256EEESG_EEENS_10bfloat16_tENS5_IJlSB_lEEESJ_SK_NS4_8TiledMMAINS4_8MMA_AtomIJNS4_4SM904GMMA28MMA_64x256x16_F32BF16BF16_SSILNSO_5MajorE0ELSQ_0ELNSO_7ScaleInE1ELSR_1EEEEEENS4_6LayoutINS5_IJSC_SB_SB_EEENS5_IJSB_NSA_ILi0EEESW_EEEEENS5_IJNS4_10UnderscoreESZ_SZ_EEEEENS4_23SM90_TMA_LOAD_MULTICASTENS4_14ComposedLayoutINS4_7SwizzleILi3ELi4ELi3EEENS4_18smem_ptr_flag_bitsILi16EEENSU_INS5_IJNSA_ILi8EEENSA_ILi64EEEEEENS5_IJS19_SB_EEEEEEEvNS4_8identityENS4_13SM90_TMA_LOADES1D_vS1E_EENS_8epilogue10collective6detail29Sm90TmaWarpSpecializedAdapterINS1I_15DefaultEpilogueISJ_SK_SK_NS1H_6thread17LinearCombinationISJ_Li1EffLNS1M_9ScaleType4KindE0ELNS_15FloatRoundStyleE2ESJ_EENS1_15EpilogueDefaultEEEEEvvEEEEvNT_6ParamsE)
        /*0014*/ 	.word	0x00000000


	//----- nvinfo : EIATTR_MIN_STACK_SIZE
	.align		4
.L_17:
        /*0018*/ 	.byte	0x04, 0x12
        /*001a*/ 	.short	(.L_19 - .L_18)
	.align		4
.L_18:
        /*001c*/ 	.word	index@(_ZN7cutlass13device_kernelINS_4gemm6kernel13GemmUniversalIN4cute5tupleIJiiiiEEENS1_10collective13CollectiveMmaINS1_34MainloopSm90TmaGmmaWarpSpecializedILi3ENS5_IJNS4_1CILi1EEENSA_ILi2EEESB_EEENS1_35KernelTmaWarpSpecializedCooperativeEEENS5_IJNSA_ILi128EEENSA_ILi256EEESG_EEENS_10bfloat16_tENS5_IJlSB_lEEESJ_SK_NS4_8TiledMMAINS4_8MMA_AtomIJNS4_4SM904GMMA28MMA_64x256x16_F32BF16BF16_SSILNSO_5MajorE0ELSQ_0ELNSO_7ScaleInE1ELSR_1EEEEEENS4_6LayoutINS5_IJSC_SB_SB_EEENS5_IJSB_NSA_ILi0EEESW_EEEEENS5_IJNS4_10UnderscoreESZ_SZ_EEEEENS4_23SM90_TMA_LOAD_MULTICASTENS4_14ComposedLayoutINS4_7SwizzleILi3ELi4ELi3EEENS4_18smem_ptr_flag_bitsILi16EEENSU_INS5_IJNSA_ILi8EEENSA_ILi64EEEEEENS5_IJS19_SB_EEEEEEEvNS4_8identityENS4_13SM90_TMA_LOADES1D_vS1E_EENS_8epilogue10collective6detail29Sm90TmaWarpSpecializedAdapterINS1I_15DefaultEpilogueISJ_SK_SK_NS1H_6thread17LinearCombinationISJ_Li1EffLNS1M_9ScaleType4KindE0ELNS_15FloatRoundStyleE2ESJ_EENS1_15EpilogueDefaultEEEEEvvEEEEvNT_6ParamsE)
        /*0020*/ 	.word	0x00000000
.L_19:


//--------------------- .nv.compat                --------------------------
	.section	.nv.compat,"",@"SHT_CUDA_COMPAT_INFO"
	.align	4
        /*0000*/ 	.byte	0x02, 0x09, 0x01, 0x00, 0x02, 0x02, 0x04, 0x00, 0x02, 0x05, 0x05, 0x00, 0x03, 0x07, 0x01, 0x01
        /*0010*/ 	.byte	0x02, 0x03, 0x01, 0x00, 0x02, 0x06, 0x01, 0x00, 0x04, 0x0b, 0x08, 0x00, 0x00, 0x00, 0x00, 0x00
        /*0020*/ 	.byte	0x00, 0x00, 0x00, 0x00


//--------------------- .nv.info._ZN7cutlass13device_kernelINS_4gemm6kernel13GemmUniversalIN4cute5tupleIJiiiiEEENS1_10collective13CollectiveMmaINS1_34MainloopSm90TmaGmmaWarpSpecializedILi3ENS5_IJNS4_1CILi1EEENSA_ILi2EEESB_EEENS1_35KernelTmaWarpSpecializedCooperativeEEENS5_IJNSA_ILi128EEENSA_ILi256EEESG_EEENS_10bfloat16_tENS5_IJlSB_lEEESJ_SK_NS4_8TiledMMAINS4_8MMA_AtomIJNS4_4SM904GMMA28MMA_64x256x16_F32BF16BF16_SSILNSO_5MajorE0ELSQ_0ELNSO_7ScaleInE1ELSR_1EEEEEENS4_6LayoutINS5_IJSC_SB_SB_EEENS5_IJSB_NSA_ILi0EEESW_EEEEENS5_IJNS4_10UnderscoreESZ_SZ_EEEEENS4_23SM90_TMA_LOAD_MULTICASTENS4_14ComposedLayoutINS4_7SwizzleILi3ELi4ELi3EEENS4_18smem_ptr_flag_bitsILi16EEENSU_INS5_IJNSA_ILi8EEENSA_ILi64EEEEEENS5_IJS19_SB_EEEEEEEvNS4_8identityENS4_13SM90_TMA_LOADES1D_vS1E_EENS_8epilogue10collective6detail29Sm90TmaWarpSpecializedAdapterINS1I_15DefaultEpilogueISJ_SK_SK_NS1H_6thread17LinearCombinationISJ_Li1EffLNS1M_9ScaleType4KindE0ELNS_15FloatRoundStyleE2ESJ_EENS1_15EpilogueDefaultEEEEEvvEEEEvNT_6ParamsE --------------------------
	.section	.nv.info._ZN7cutlass13device_kernelINS_4gemm6kernel13GemmUniversalIN4cute5tupleIJiiiiEEENS1_10collective13CollectiveMmaINS1_34MainloopSm90TmaGmmaWarpSpecializedILi3ENS5_IJNS4_1CILi1EEENSA_ILi2EEESB_EEENS1_35KernelTmaWarpSpecializedCooperativeEEENS5_IJNSA_ILi128EEENSA_ILi256EEESG_EEENS_10bfloat16_tENS5_IJlSB_lEEESJ_SK_NS4_8TiledMMAINS4_8MMA_AtomIJNS4_4SM904GMMA28MMA_64x256x16_F32BF16BF16_SSILNSO_5MajorE0ELSQ_0ELNSO_7ScaleInE1ELSR_1EEEEEENS4_6LayoutINS5_IJSC_SB_SB_EEENS5_IJSB_NSA_ILi0EEESW_EEEEENS5_IJNS4_10UnderscoreESZ_SZ_EEEEENS4_23SM90_TMA_LOAD_MULTICASTENS4_14ComposedLayoutINS4_7SwizzleILi3ELi4ELi3EEENS4_18smem_ptr_flag_bitsILi16EEENSU_INS5_IJNSA_ILi8EEENSA_ILi64EEEEEENS5_IJS19_SB_EEEEEEEvNS4_8identityENS4_13SM90_TMA_LOADES1D_vS1E_EENS_8epilogue10collective6detail29Sm90TmaWarpSpecializedAdapterINS1I_15DefaultEpilogueISJ_SK_SK_NS1H_6thread17LinearCombinationISJ_Li1EffLNS1M_9ScaleType4KindE0ELNS_15FloatRoundStyleE2ESJ_EENS1_15EpilogueDefaultEEEEEvvEEEEvNT_6ParamsE,"",@"SHT_CUDA_INFO"
	.sectionflags	@""
	.align	4


	//----- nvinfo : EIATTR_CUDA_API_VERSION
	.align		4
        /*0000*/ 	.byte	0x04, 0x37
        /*0002*/ 	.short	(.L_21 - .L_20)
.L_20:
        /*0004*/ 	.word	0x00000082


	//----- nvinfo : EIATTR_KPARAM_INFO
	.align		4
.L_21:
        /*0008*/ 	.byte	0x04, 0x17
        /*000a*/ 	.short	(.L_23 - .L_22)
.L_22:
        /*000c*/ 	.word	0x00000000
        /*0010*/ 	.short	0x0000
        /*0012*/ 	.short	0x0070
        /*0014*/ 	.byte	0x00, 0xf0, 0x01, 0x10


	//----- nvinfo : EIATTR_SPARSE_MMA_MASK
	.align		4
.L_23:
        /*0018*/ 	.byte	0x03, 0x50
        /*001a*/ 	.short	0x0000


	//----- nvinfo : EIATTR_MAXREG_COUNT
	.align		4
        /*001c*/ 	.byte	0x03, 0x1b
        /*001e*/ 	.short	0x00a8


	//----- nvinfo : EIATTR_NUM_BARRIERS
	.align		4
        /*0020*/ 	.byte	0x02, 0x4c
        /*0022*/ 	.byte	0x01
	.zero		1


	//----- nvinfo : EIATTR_EXTERNS
	.align		4
        /*0024*/ 	.byte	0x04, 0x0f
        /*0026*/ 	.short	(.L_25 - .L_24)


	//   ....[0]....
	.align		4
.L_24:
        /*0028*/ 	.word	index@(__assertfail)


	//----- nvinfo : EIATTR_MERCURY_ISA_VERSION
	.align		4
.L_25:
        /*002c*/ 	.byte	0x03, 0x5f
        /*002e*/ 	.short	0x0101


	//----- nvinfo : EIATTR_INT_WARP_WIDE_INSTR_OFFSETS
	.align		4
        /*0030*/ 	.byte	0x04, 0x31
        /*0032*/ 	.short	(.L_27 - .L_26)


	//   ....[0]....
.L_26:
        /*0034*/ 	.word	0x00000450


	//   ....[1]....
        /*0038*/ 	.word	0x00000470


	//   ....[2]....
        /*003c*/ 	.word	0x00000620


	//----- nvinfo : EIATTR_COOP_GROUP_MASK_REGIDS
	.align		4
.L_27:
        /*0040*/ 	.byte	0x04, 0x29
        /*0042*/ 	.short	(.L_29 - .L_28)


	//   ....[0]....
.L_28:
        /*0044*/ 	.word	0xffffffff


	//   ....[1]....
        /*0048*/ 	.word	0xffffffff


	//   ....[2]....
        /*004c*/ 	.word	0xffffffff


	//   ....[3]....
        /*0050*/ 	.word	0xffffffff


	//   ....[4]....
        /*0054*/ 	.word	0xffffffff


	//   ....[5]....
        /*0058*/ 	.word	0xffffffff


	//----- nvinfo : EIATTR_COOP_GROUP_INSTR_OFFSETS
	.align		4
.L_29:
        /*005c*/ 	.byte	0x04, 0x28
        /*005e*/ 	.short	(.L_31 - .L_30)


	//   ....[0]....
.L_30:
        /*0060*/ 	.word	0x00000060


	//   ....[1]....
        /*0064*/ 	.word	0x00000070


	//   ....[2]....
        /*0068*/ 	.word	0x00000130


	//   ....[3]....
        /*006c*/ 	.word	0x000002a0


	//   ....[4]....
        /*0070*/ 	.word	0x00000760


	//   ....[5]....
        /*0074*/ 	.word	0x000011b0


	//----- nvinfo : EIATTR_REG_RECONFIG
	.align		4
.L_31:
        /*0078*/ 	.byte	0x01, 0x54
	.zero		2


	//----- nvinfo : EIATTR_SYSCALL_OFFSETS
	.align		4
        /*007c*/ 	.byte	0x04, 0x46
        /*007e*/ 	.short	(.L_33 - .L_32)


	//   ....[0]....
.L_32:
        /*0080*/ 	.word	0x00001370


	//----- nvinfo : EIATTR_MBARRIER_INSTR_OFFSETS
	.align		4
.L_33:
        /*0084*/ 	.byte	0x04, 0x39
        /*0086*/ 	.short	(.L_35 - .L_34)


	//   ....[0]....
.L_34:
        /*0088*/ 	.word	0x00000230
        /*008c*/ 	.word	0x000000ff
        /*0090*/ 	.word	0x00000000
        /*0094*/ 	.short	0x0100
        /*0096*/ 	.byte	0x08
	.zero		1


	//   ....[1]....
        /*0098*/ 	.word	0x00000240
        /*009c*/ 	.word	0x000000ff
        /*00a0*/ 	.word	0x00000018
        /*00a4*/ 	.short	0x0100
        /*00a6*/ 	.byte	0x08
	.zero		1


	//   ....[2]....
        /*00a8*/ 	.word	0x00000250
        /*00ac*/ 	.word	0x000000ff
        /*00b0*/ 	.word	0x00000008
        /*00b4*/ 	.short	0x0100
        /*00b6*/ 	.byte	0x08
	.zero		1


	//   ....[3]....
        /*00b8*/ 	.word	0x00000260
        /*00bc*/ 	.word	0x000000ff
        /*00c0*/ 	.word	0x00000020
        /*00c4*/ 	.short	0x0100
        /*00c6*/ 	.byte	0x08
	.zero		1


	//   ....[4]....
        /*00c8*/ 	.word	0x00000270
        /*00cc*/ 	.word	0x000000ff
        /*00d0*/ 	.word	0x00000010
        /*00d4*/ 	.short	0x0100
        /*00d6*/ 	.byte	0x08
	.zero		1


	//   ....[5]....
        /*00d8*/ 	.word	0x00000280
        /*00dc*/ 	.word	0x000000ff
        /*00e0*/ 	.word	0x00000028
        /*00e4*/ 	.short	0x0100
        /*00e6*/ 	.byte	0x08
	.zero		1


	//   ....[6]....
        /*00e8*/ 	.word	0x000006a0
        /*00ec*/ 	.word	0x000000ff
        /*00f0*/ 	.word	0x00000040
        /*00f4*/ 	.short	0x0100
        /*00f6*/ 	.byte	0x06
	.zero		1


	//   ....[7]....
        /*00f8*/ 	.word	0x00000710
        /*00fc*/ 	.word	0x000000ff
        /*0100*/ 	.word	0x00000048
        /*0104*/ 	.short	0x0100
        /*0106*/ 	.byte	0x06
	.zero		1


	//   ....[8]....
        /*0108*/ 	.word	0x00001430
        /*010c*/ 	.word	0x00000003
        /*0110*/ 	.word	0x00000000
        /*0114*/ 	.short	0x010a
        /*0116*/ 	.byte	0x3f
	.zero		1


	//   ....[9]....
        /*0118*/ 	.word	0x00001470
        /*011c*/ 	.word	0x00000003
        /*0120*/ 	.word	0x00000000
        /*0124*/ 	.short	0x010a
        /*0126*/ 	.byte	0x3f
	.zero		1


	//   ....[10]....
        /*0128*/ 	.word	0x00001a70
        /*012c*/ 	.word	0x00000005
        /*0130*/ 	.word	0x00000000
        /*0134*/ 	.short	0x010a
        /*0136*/ 	.byte	0x3f
	.zero		1


	//   ....[11]....
        /*0138*/ 	.word	0x00001ab0
        /*013c*/ 	.word	0x00000005
        /*0140*/ 	.word	0x00000000
        /*0144*/ 	.short	0x010a
        /*0146*/ 	.byte	0x3f
	.zero		1


	//   ....[12]....
        /*0148*/ 	.word	0x00001f40
        /*014c*/ 	.word	0x00000005
        /*0150*/ 	.word	0x00000000
        /*0154*/ 	.short	0x0101
        /*0156*/ 	.byte	0x3f
	.zero		1


	//   ....[13]....
        /*0158*/ 	.word	0x00002160
        /*015c*/ 	.word	0x00000003
        /*0160*/ 	.word	0x00000000
        /*0164*/ 	.short	0x0101
        /*0166*/ 	.byte	0x3f
	.zero		1


	//   ....[14]....
        /*0168*/ 	.word	0x0000af40
        /*016c*/ 	.word	0x00000014
        /*0170*/ 	.word	0x00000018
        /*0174*/ 	.short	0x010a
        /*0176*/ 	.byte	0x3f
	.zero		1


	//   ....[15]....
        /*0178*/ 	.word	0x0000b380
        /*017c*/ 	.word	0x00000003
        /*0180*/ 	.word	0x00000048
        /*0184*/ 	.short	0x0101
        /*0186*/ 	.byte	0x3f
	.zero		1


	//   ....[16]....
        /*0188*/ 	.word	0x0000bad0
        /*018c*/ 	.word	0x00000007
        /*0190*/ 	.word	0x00000000
        /*0194*/ 	.short	0x010a
        /*0196*/ 	.byte	0x3f
	.zero		1


	//   ....[17]....
        /*0198*/ 	.word	0x0000bb50
        /*019c*/ 	.word	0x00000006
        /*01a0*/ 	.word	0x00000000
        /*01a4*/ 	.short	0x010a
        /*01a6*/ 	.byte	0x3f
	.zero		1


	//   ....[18]....
        /*01a8*/ 	.word	0x0000bbe0
        /*01ac*/ 	.word	0x00000003
        /*01b0*/ 	.word	0x00000000
        /*01b4*/ 	.short	0x010a
        /*01b6*/ 	.byte	0x3f
	.zero		1


	//   ....[19]....
        /*01b8*/ 	.word	0x0000bc40
        /*01bc*/ 	.word	0x00000003
        /*01c0*/ 	.word	0x00000000
        /*01c4*/ 	.short	0x010a
        /*01c6*/ 	.byte	0x3f
	.zero		1


	//   ....[20]....
        /*01c8*/ 	.word	0x0000bc90
        /*01cc*/ 	.word	0x00000005
        /*01d0*/ 	.word	0x00000000
        /*01d4*/ 	.short	0x010a
        /*01d6*/ 	.byte	0x3f
	.zero		1


	//   ....[21]....
        /*01d8*/ 	.word	0x0000bd60
        /*01dc*/ 	.word	0x00000014
        /*01e0*/ 	.word	0x00000018
        /*01e4*/ 	.short	0x010a
        /*01e6*/ 	.byte	0x3f
	.zero		1


	//   ....[22]....
        /*01e8*/ 	.word	0x0000be30
        /*01ec*/ 	.word	0x00000007
        /*01f0*/ 	.word	0x00000000
        /*01f4*/ 	.short	0x010a
        /*01f6*/ 	.byte	0x3f
	.zero		1


	//   ....[23]....
        /*01f8*/ 	.word	0x0000be80
        /*01fc*/ 	.word	0x00000006
        /*0200*/ 	.word	0x00000000
        /*0204*/ 	.short	0x010a
        /*0206*/ 	.byte	0x3f
	.zero		1


	//----- nvinfo : EIATTR_NUM_MBARRIERS
	.align		4
.L_35:
        /*0208*/ 	.byte	0x03, 0x38
        /*020a*/ 	.short	0x0008


	//----- nvinfo : EIATTR_EXIT_INSTR_OFFSETS
	.align		4
        /*020c*/ 	.byte	0x04, 0x1c
        /*020e*/ 	.short	(.L_37 - .L_36)


	//   ....[0]....
.L_36:
        /*0210*/ 	.word	0x000008c0


	//   ....[1]....
        /*0214*/ 	.word	0x000010e0


	//   ....[2]....
        /*0218*/ 	.word	0x0000a660


	//   ....[3]....
        /*021c*/ 	.word	0x0000abc0


	//   ....[4]....
        /*0220*/ 	.word	0x0000bc30


	//----- nvinfo : EIATTR_MAX_THREADS
	.align		4
.L_37:
        /*0224*/ 	.byte	0x04, 0x05
        /*0226*/ 	.short	(.L_39 - .L_38)
.L_38:
        /*0228*/ 	.word	0x00000180
        /*022c*/ 	.word	0x00000001
        /*0230*/ 	.word	0x00000001


	//----- nvinfo : EIATTR_CRS_STACK_SIZE
	.align		4
.L_39:
        /*0234*/ 	.byte	0x04, 0x1e
        /*0236*/ 	.short	(.L_41 - .L_40)
.L_40:
        /*0238*/ 	.word	0x00000000


	//----- nvinfo : EIATTR_CBANK_PARAM_SIZE
	.align		4
.L_41:
        /*023c*/ 	.byte	0x03, 0x19
        /*023e*/ 	.short	0x0470


	//----- nvinfo : EIATTR_PARAM_CBANK
	.align		4
        /*0240*/ 	.byte	0x04, 0x0a
        /*0242*/ 	.short	(.L_43 - .L_42)
	.align		4
.L_42:
        /*0244*/ 	.word	index@(.nv.constant0._ZN7cutlass13device_kernelINS_4gemm6kernel13GemmUniversalIN4cute5tupleIJiiiiEEENS1_10collective13CollectiveMmaINS1_34MainloopSm90TmaGmmaWarpSpecializedILi3ENS5_IJNS4_1CILi1EEENSA_ILi2EEESB_EEENS1_35KernelTmaWarpSpecializedCooperativeEEENS5_IJNSA_ILi128EEENSA_ILi256EEESG_EEENS_10bfloat16_tENS5_IJlSB_lEEESJ_SK_NS4_8TiledMMAINS4_8MMA_AtomIJNS4_4SM904GMMA28MMA_64x256x16_F32BF16BF16_SSILNSO_5MajorE0ELSQ_0ELNSO_7ScaleInE1ELSR_1EEEEEENS4_6LayoutINS5_IJSC_SB_SB_EEENS5_IJSB_NSA_ILi0EEESW_EEEEENS5_IJNS4_10UnderscoreESZ_SZ_EEEEENS4_23SM90_TMA_LOAD_MULTICASTENS4_14ComposedLayoutINS4_7SwizzleILi3ELi4ELi3EEENS4_18smem_ptr_flag_bitsILi16EEENSU_INS5_IJNSA_ILi8EEENSA_ILi64EEEEEENS5_IJS19_SB_EEEEEEEvNS4_8identityENS4_13SM90_TMA_LOADES1D_vS1E_EENS_8epilogue10collective6detail29Sm90TmaWarpSpecializedAdapterINS1I_15DefaultEpilogueISJ_SK_SK_NS1H_6thread17LinearCombinationISJ_Li1EffLNS1M_9ScaleType4KindE0ELNS_15FloatRoundStyleE2ESJ_EENS1_15EpilogueDefaultEEEEEvvEEEEvNT_6ParamsE)
        /*0248*/ 	.short	0x0210
        /*024a*/ 	.short	0x0470


	//----- nvinfo : EIATTR_SW_WAR
	.align		4
.L_43:
        /*024c*/ 	.byte	0x04, 0x36
        /*024e*/ 	.short	(.L_45 - .L_44)
.L_44:
        /*0250*/ 	.word	0x00000008
.L_45:


//--------------------- .nv.callgraph             --------------------------
	.section	.nv.callgraph,"",@"SHT_CUDA_CALLGRAPH"
	.align	4
	.sectionentsize	8
	.align		4
        /*0000*/ 	.word	0x00000000
	.align		4
        /*0004*/ 	.word	0xffffffff
	.align		4
        /*0008*/ 	.word	index@(_ZN7cutlass13device_kernelINS_4gemm6kernel13GemmUniversalIN4cute5tupleIJiiiiEEENS1_10collective13CollectiveMmaINS1_34MainloopSm90TmaGmmaWarpSpecializedILi3ENS5_IJNS4_1CILi1EEENSA_ILi2EEESB_EEENS1_35KernelTmaWarpSpecializedCooperativeEEENS5_IJNSA_ILi128EEENSA_ILi256EEESG_EEENS_10bfloat16_tENS5_IJlSB_lEEESJ_SK_NS4_8TiledMMAINS4_8MMA_AtomIJNS4_4SM904GMMA28MMA_64x256x16_F32BF16BF16_SSILNSO_5MajorE0ELSQ_0ELNSO_7ScaleInE1ELSR_1EEEEEENS4_6LayoutINS5_IJSC_SB_SB_EEENS5_IJSB_NSA_ILi0EEESW_EEEEENS5_IJNS4_10UnderscoreESZ_SZ_EEEEENS4_23SM90_TMA_LOAD_MULTICASTENS4_14ComposedLayoutINS4_7SwizzleILi3ELi4ELi3EEENS4_18smem_ptr_flag_bitsILi16EEENSU_INS5_IJNSA_ILi8EEENSA_ILi64EEEEEENS5_IJS19_SB_EEEEEEEvNS4_8identityENS4_13SM90_TMA_LOADES1D_vS1E_EENS_8epilogue10collective6detail29Sm90TmaWarpSpecializedAdapterINS1I_15DefaultEpilogueISJ_SK_SK_NS1H_6thread17LinearCombinationISJ_Li1EffLNS1M_9ScaleType4KindE0ELNS_15FloatRoundStyleE2ESJ_EENS1_15EpilogueDefaultEEEEEvvEEEEvNT_6ParamsE)
	.align		4
        /*000c*/ 	.word	index@(__assertfail)
	.align		4
        /*0010*/ 	.word	0x00000000
	.align		4
        /*0014*/ 	.word	0xfffffffe
	.align		4
        /*0018*/ 	.word	0x00000000
	.align		4
        /*001c*/ 	.word	0xfffffffd
	.align		4
        /*0020*/ 	.word	0x00000000
	.align		4
        /*0024*/ 	.word	0xfffffffc


//--------------------- .nv.constant4             --------------------------
	.section	.nv.constant4,"a",@progbits
	.align	8
	.align		8
.nv.constant4:
        /*0000*/ 	.dword	__assertfail
	.align		8
        /*0008*/ 	.dword	__unnamed_1
	.align		8
        /*0010*/ 	.dword	_ZN39_INTERNAL_19583948_4_k_cu_fd0e0f93_27484cuda3std3__45__cpo5beginE
	.align		8
        /*0018*/ 	.dword	_ZN39_INTERNAL_19583948_4_k_cu_fd0e0f93_27484cuda3std3__45__cpo3endE
	.align		8
        /*0020*/ 	.dword	_ZN39_INTERNAL_19583948_4_k_cu_fd0e0f93_27484cuda3std3__45__cpo6cbeginE
	.align		8
        /*0028*/ 	.dword	_ZN39_INTERNAL_19583948_4_k_cu_fd0e0f93_27484cuda3std3__45__cpo4cendE
	.align		8
        /*0030*/ 	.dword	_ZN39_INTERNAL_19583948_4_k_cu_fd0e0f93_27484cuda3std3__441_GLOBAL__N__19583948_4_k_cu_fd0e0f93_27486ignoreE
	.align		8
        /*0038*/ 	.dword	_ZN39_INTERNAL_19583948_4_k_cu_fd0e0f93_27484cuda3std3__419piecewise_constructE
	.align		8
        /*0040*/ 	.dword	_ZN39_INTERNAL_19583948_4_k_cu_fd0e0f93_27484cuda3std3__48in_placeE
	.align		8
        /*0048*/ 	.dword	_ZN39_INTERNAL_19583948_4_k_cu_fd0e0f93_27484cuda3std6ranges3__45__cpo4swapE
	.align		8
        /*0050*/ 	.dword	_ZN39_INTERNAL_19583948_4_k_cu_fd0e0f93_27484cuda3std6ranges3__45__cpo9iter_moveE
	.align		8
        /*0058*/ 	.dword	_ZN39_INTERNAL_19583948_4_k_cu_fd0e0f93_27484cute7productE
	.align		8
        /*0060*/ 	.dword	_ZN39_INTERNAL_19583948_4_k_cu_fd0e0f93_27484cute1_E
	.align		8
        /*0068*/ 	.dword	$str$22
	.align		8
        /*0070*/ 	.dword	$str$23


//--------------------- .text._ZN7cutlass13device_kernelINS_4gemm6kernel13GemmUniversalIN4cute5tupleIJiiiiEEENS1_10collective13CollectiveMmaINS1_34MainloopSm90TmaGmmaWarpSpecializedILi3ENS5_IJNS4_1CILi1EEENSA_ILi2EEESB_EEENS1_35KernelTmaWarpSpecializedCooperativeEEENS5_IJNSA_ILi128EEENSA_ILi256EEESG_EEENS_10bfloat16_tENS5_IJlSB_lEEESJ_SK_NS4_8TiledMMAINS4_8MMA_AtomIJNS4_4SM904GMMA28MMA_64x256x16_F32BF16BF16_SSILNSO_5MajorE0ELSQ_0ELNSO_7ScaleInE1ELSR_1EEEEEENS4_6LayoutINS5_IJSC_SB_SB_EEENS5_IJSB_NSA_ILi0EEESW_EEEEENS5_IJNS4_10UnderscoreESZ_SZ_EEEEENS4_23SM90_TMA_LOAD_MULTICASTENS4_14ComposedLayoutINS4_7SwizzleILi3ELi4ELi3EEENS4_18smem_ptr_flag_bitsILi16EEENSU_INS5_IJNSA_ILi8EEENSA_ILi64EEEEEENS5_IJS19_SB_EEEEEEEvNS4_8identityENS4_13SM90_TMA_LOADES1D_vS1E_EENS_8epilogue10collective6detail29Sm90TmaWarpSpecializedAdapterINS1I_15DefaultEpilogueISJ_SK_SK_NS1H_6thread17LinearCombinationISJ_Li1EffLNS1M_9ScaleType4KindE0ELNS_15FloatRoundStyleE2ESJ_EENS1_15EpilogueDefaultEEEEEvvEEEEvNT_6ParamsE --------------------------
	.section	.text._ZN7cutlass13device_kernelINS_4gemm6kernel13GemmUniversalIN4cute5tupleIJiiiiEEENS1_10collective13CollectiveMmaINS1_34MainloopSm90TmaGmmaWarpSpecializedILi3ENS5_IJNS4_1CILi1EEENSA_ILi2EEESB_EEENS1_35KernelTmaWarpSpecializedCooperativeEEENS5_IJNSA_ILi128EEENSA_ILi256EEESG_EEENS_10bfloat16_tENS5_IJlSB_lEEESJ_SK_NS4_8TiledMMAINS4_8MMA_AtomIJNS4_4SM904GMMA28MMA_64x256x16_F32BF16BF16_SSILNSO_5MajorE0ELSQ_0ELNSO_7ScaleInE1ELSR_1EEEEEENS4_6LayoutINS5_IJSC_SB_SB_EEENS5_IJSB_NSA_ILi0EEESW_EEEEENS5_IJNS4_10UnderscoreESZ_SZ_EEEEENS4_23SM90_TMA_LOAD_MULTICASTENS4_14ComposedLayoutINS4_7SwizzleILi3ELi4ELi3EEENS4_18smem_ptr_flag_bitsILi16EEENSU_INS5_IJNSA_ILi8EEENSA_ILi64EEEEEENS5_IJS19_SB_EEEEEEEvNS4_8identityENS4_13SM90_TMA_LOADES1D_vS1E_EENS_8epilogue10collective6detail29Sm90TmaWarpSpecializedAdapterINS1I_15DefaultEpilogueISJ_SK_SK_NS1H_6thread17LinearCombinationISJ_Li1EffLNS1M_9ScaleType4KindE0ELNS_15FloatRoundStyleE2ESJ_EENS1_15EpilogueDefaultEEEEEvvEEEEvNT_6ParamsE,"ax",@progbits
	.align	128
.text._ZN7cutlass13device_kernelINS_4gemm6kernel13GemmUniversalIN4cute5tupleIJiiiiEEENS1_10collective13CollectiveMmaINS1_34MainloopSm90TmaGmmaWarpSpecializedILi3ENS5_IJNS4_1CILi1EEENSA_ILi2EEESB_EEENS1_35KernelTmaWarpSpecializedCooperativeEEENS5_IJNSA_ILi128EEENSA_ILi256EEESG_EEENS_10bfloat16_tENS5_IJlSB_lEEESJ_SK_NS4_8TiledMMAINS4_8MMA_AtomIJNS4_4SM904GMMA28MMA_64x256x16_F32BF16BF16_SSILNSO_5MajorE0ELSQ_0ELNSO_7ScaleInE1ELSR_1EEEEEENS4_6LayoutINS5_IJSC_SB_SB_EEENS5_IJSB_NSA_ILi0EEESW_EEEEENS5_IJNS4_10UnderscoreESZ_SZ_EEEEENS4_23SM90_TMA_LOAD_MULTICASTENS4_14ComposedLayoutINS4_7SwizzleILi3ELi4ELi3EEENS4_18smem_ptr_flag_bitsILi16EEENSU_INS5_IJNSA_ILi8EEENSA_ILi64EEEEEENS5_IJS19_SB_EEEEEEEvNS4_8identityENS4_13SM90_TMA_LOADES1D_vS1E_EENS_8epilogue10collective6detail29Sm90TmaWarpSpecializedAdapterINS1I_15DefaultEpilogueISJ_SK_SK_NS1H_6thread17LinearCombinationISJ_Li1EffLNS1M_9ScaleType4KindE0ELNS_15FloatRoundStyleE2ESJ_EENS1_15EpilogueDefaultEEEEEvvEEEEvNT_6ParamsE:
        .type           _ZN7cutlass13device_kernelINS_4gemm6kernel13GemmUniversalIN4cute5tupleIJiiiiEEENS1_10collective13CollectiveMmaINS1_34MainloopSm90TmaGmmaWarpSpecializedILi3ENS5_IJNS4_1CILi1EEENSA_ILi2EEESB_EEENS1_35KernelTmaWarpSpecializedCooperativeEEENS5_IJNSA_ILi128EEENSA_ILi256EEESG_EEENS_10bfloat16_tENS5_IJlSB_lEEESJ_SK_NS4_8TiledMMAINS4_8MMA_AtomIJNS4_4SM904GMMA28MMA_64x256x16_F32BF16BF16_SSILNSO_5MajorE0ELSQ_0ELNSO_7ScaleInE1ELSR_1EEEEEENS4_6LayoutINS5_IJSC_SB_SB_EEENS5_IJSB_NSA_ILi0EEESW_EEEEENS5_IJNS4_10UnderscoreESZ_SZ_EEEEENS4_23SM90_TMA_LOAD_MULTICASTENS4_14ComposedLayoutINS4_7SwizzleILi3ELi4ELi3EEENS4_18smem_ptr_flag_bitsILi16EEENSU_INS5_IJNSA_ILi8EEENSA_ILi64EEEEEENS5_IJS19_SB_EEEEEEEvNS4_8identityENS4_13SM90_TMA_LOADES1D_vS1E_EENS_8epilogue10collective6detail29Sm90TmaWarpSpecializedAdapterINS1I_15DefaultEpilogueISJ_SK_SK_NS1H_6thread17LinearCombinationISJ_Li1EffLNS1M_9ScaleType4KindE0ELNS_15FloatRoundStyleE2ESJ_EENS1_15EpilogueDefaultEEEEEvvEEEEvNT_6ParamsE,@function
        .size           _ZN7cutlass13device_kernelINS_4gemm6kernel13GemmUniversalIN4cute5tupleIJiiiiEEENS1_10collective13CollectiveMmaINS1_34MainloopSm90TmaGmmaWarpSpecializedILi3ENS5_IJNS4_1CILi1EEENSA_ILi2EEESB_EEENS1_35KernelTmaWarpSpecializedCooperativeEEENS5_IJNSA_ILi128EEENSA_ILi256EEESG_EEENS_10bfloat16_tENS5_IJlSB_lEEESJ_SK_NS4_8TiledMMAINS4_8MMA_AtomIJNS4_4SM904GMMA28MMA_64x256x16_F32BF16BF16_SSILNSO_5MajorE0ELSQ_0ELNSO_7ScaleInE1ELSR_1EEEEEENS4_6LayoutINS5_IJSC_SB_SB_EEENS5_IJSB_NSA_ILi0EEESW_EEEEENS5_IJNS4_10UnderscoreESZ_SZ_EEEEENS4_23SM90_TMA_LOAD_MULTICASTENS4_14ComposedLayoutINS4_7SwizzleILi3ELi4ELi3EEENS4_18smem_ptr_flag_bitsILi16EEENSU_INS5_IJNSA_ILi8EEENSA_ILi64EEEEEENS5_IJS19_SB_EEEEEEEvNS4_8identityENS4_13SM90_TMA_LOADES1D_vS1E_EENS_8epilogue10collective6detail29Sm90TmaWarpSpecializedAdapterINS1I_15DefaultEpilogueISJ_SK_SK_NS1H_6thread17LinearCombinationISJ_Li1EffLNS1M_9ScaleType4KindE0ELNS_15FloatRoundStyleE2ESJ_EENS1_15EpilogueDefaultEEEEEvvEEEEvNT_6ParamsE,(.L_x_325 - _ZN7cutlass13device_kernelINS_4gemm6kernel13GemmUniversalIN4cute5tupleIJiiiiEEENS1_10collective13CollectiveMmaINS1_34MainloopSm90TmaGmmaWarpSpecializedILi3ENS5_IJNS4_1CILi1EEENSA_ILi2EEESB_EEENS1_35KernelTmaWarpSpecializedCooperativeEEENS5_IJNSA_ILi128EEENSA_ILi256EEESG_EEENS_10bfloat16_tENS5_IJlSB_lEEESJ_SK_NS4_8TiledMMAINS4_8MMA_AtomIJNS4_4SM904GMMA28MMA_64x256x16_F32BF16BF16_SSILNSO_5MajorE0ELSQ_0ELNSO_7ScaleInE1ELSR_1EEEEEENS4_6LayoutINS5_IJSC_SB_SB_EEENS5_IJSB_NSA_ILi0EEESW_EEEEENS5_IJNS4_10UnderscoreESZ_SZ_EEEEENS4_23SM90_TMA_LOAD_MULTICASTENS4_14ComposedLayoutINS4_7SwizzleILi3ELi4ELi3EEENS4_18smem_ptr_flag_bitsILi16EEENSU_INS5_IJNSA_ILi8EEENSA_ILi64EEEEEENS5_IJS19_SB_EEEEEEEvNS4_8identityENS4_13SM90_TMA_LOADES1D_vS1E_EENS_8epilogue10collective6detail29Sm90TmaWarpSpecializedAdapterINS1I_15DefaultEpilogueISJ_SK_SK_NS1H_6thread17LinearCombinationISJ_Li1EffLNS1M_9ScaleType4KindE0ELNS_15FloatRoundStyleE2ESJ_EENS1_15EpilogueDefaultEEEEEvvEEEEvNT_6ParamsE)
        .other          _ZN7cutlass13device_kernelINS_4gemm6kernel13GemmUniversalIN4cute5tupleIJiiiiEEENS1_10collective13CollectiveMmaINS1_34MainloopSm90TmaGmmaWarpSpecializedILi3ENS5_IJNS4_1CILi1EEENSA_ILi2EEESB_EEENS1_35KernelTmaWarpSpecializedCooperativeEEENS5_IJNSA_ILi128EEENSA_ILi256EEESG_EEENS_10bfloat16_tENS5_IJlSB_lEEESJ_SK_NS4_8TiledMMAINS4_8MMA_AtomIJNS4_4SM904GMMA28MMA_64x256x16_F32BF16BF16_SSILNSO_5MajorE0ELSQ_0ELNSO_7ScaleInE1ELSR_1EEEEEENS4_6LayoutINS5_IJSC_SB_SB_EEENS5_IJSB_NSA_ILi0EEESW_EEEEENS5_IJNS4_10UnderscoreESZ_SZ_EEEEENS4_23SM90_TMA_LOAD_MULTICASTENS4_14ComposedLayoutINS4_7SwizzleILi3ELi4ELi3EEENS4_18smem_ptr_flag_bitsILi16EEENSU_INS5_IJNSA_ILi8EEENSA_ILi64EEEEEENS5_IJS19_SB_EEEEEEEvNS4_8identityENS4_13SM90_TMA_LOADES1D_vS1E_EENS_8epilogue10collective6detail29Sm90TmaWarpSpecializedAdapterINS1I_15DefaultEpilogueISJ_SK_SK_NS1H_6thread17LinearCombinationISJ_Li1EffLNS1M_9ScaleType4KindE0ELNS_15FloatRoundStyleE2ESJ_EENS1_15EpilogueDefaultEEEEEvvEEEEvNT_6ParamsE,@"STO_CUDA_ENTRY STV_DEFAULT"
_ZN7cutlass13device_kernelINS_4gemm6kernel13GemmUniversalIN4cute5tupleIJiiiiEEENS1_10collective13CollectiveMmaINS1_34MainloopSm90TmaGmmaWarpSpecializedILi3ENS5_IJNS4_1CILi1EEENSA_ILi2EEESB_EEENS1_35KernelTmaWarpSpecializedCooperativeEEENS5_IJNSA_ILi128EEENSA_ILi256EEESG_EEENS_10bfloat16_tENS5_IJlSB_lEEESJ_SK_NS4_8TiledMMAINS4_8MMA_AtomIJNS4_4SM904GMMA28MMA_64x256x16_F32BF16BF16_SSILNSO_5MajorE0ELSQ_0ELNSO_7ScaleInE1ELSR_1EEEEEENS4_6LayoutINS5_IJSC_SB_SB_EEENS5_IJSB_NSA_ILi0EEESW_EEEEENS5_IJNS4_10UnderscoreESZ_SZ_EEEEENS4_23SM90_TMA_LOAD_MULTICASTENS4_14ComposedLayoutINS4_7SwizzleILi3ELi4ELi3EEENS4_18smem_ptr_flag_bitsILi16EEENSU_INS5_IJNSA_ILi8EEENSA_ILi64EEEEEENS5_IJS19_SB_EEEEEEEvNS4_8identityENS4_13SM90_TMA_LOADES1D_vS1E_EENS_8epilogue10collective6detail29Sm90TmaWarpSpecializedAdapterINS1I_15DefaultEpilogueISJ_SK_SK_NS1H_6thread17LinearCombinationISJ_Li1EffLNS1M_9ScaleType4KindE0ELNS_15FloatRoundStyleE2ESJ_EENS1_15EpilogueDefaultEEEEEvvEEEEvNT_6ParamsE:
[----:B------:R-:W0:Y:S01]  /*0000*/  LDC R1, c[0x0][0x28] ;  /* 0x00000a00ff017b82 */ /* 0x000e220000000800 */
[----:B------:R-:W1:Y:S01]  /*0010*/  S2R R18, SR_TID.X ;  /* 0x0000000000127919 */ /* 0x000e620000002100 */
[----:B------:R-:W-:Y:S01]  /*0020*/  ELECT P0, URZ, PT ;  /* 0x00000000003f782f */ /* 0x000fe20003800000 */
[----:B------:R-:W-:Y:S01]  /*0030*/  BSSY B0, `(.L_x_0) ;  /* 0x000000f000007945 */ /* 0x000fe20003800000 */
[--C-:B-1----:R-:W-:Y:S02]  /*0040*/  SHF.R.U32.HI R0, RZ, 0x5, R18.reuse ;  /* 0x00000005ff007819 */ /* 0x102fe40000011612 */
[----:B------:R-:W-:-:S03]  /*0050*/  SHF.R.U32.HI R3, RZ, 0x7, R18 ;  /* 0x00000007ff037819 */ /* 0x000fc60000011612 */
[----:B------:R-:W1:Y:S04]  /*0060*/  SHFL.IDX PT, R2, R0, RZ, 0x1f ;  /* 0x00001fff00027589 */ /* 0x000e6800000e0000 */
[----:B------:R2:W3:Y:S01]  /*0070*/  SHFL.IDX PT, R5, R3, RZ, 0x1f ;  /* 0x00001fff03057589 */ /* 0x0004e200000e0000 */
[----:B-1----:R-:W-:-:S13]  /*0080*/  ISETP.NE.OR P0, PT, R2, RZ, !P0 ;  /* 0x000000ff0200720c */ /* 0x002fda0004705670 */
[----:B0-23--:R-:W-:Y:S05]  /*0090*/  @P0 BRA `(.L_x_1) ;  /* 0x0000000000200947 */ /* 0x00dfea0003800000 */
[----:B------:R-:W-:Y:S02]  /*00a0*/  ULDC.64 UR4, c[0x0][0x198] ;  /* 0x0000660000047ab9 */ /* 0x000fe40000000a00 */
[----:B------:R-:W-:Y:S02]  /*00b0*/  UIADD3 UR6, UP0, UR4, 0xf0, URZ ;  /* 0x000000f004067890 */ /* 0x000fe4000ff1e03f */
[----:B------:R-:W-:Y:S02]  /*00c0*/  UIADD3 UR4, UP1, UR4, 0x1f0, URZ ;  /* 0x000001f004047890 */ /* 0x000fe4000ff3e03f */
[----:B------:R-:W-:Y:S02]  /*00d0*/  UIADD3.X UR7, URZ, UR5, URZ, UP0, !UPT ;  /* 0x000000053f077290 */ /* 0x000fe400087fe43f */
[----:B------:R-:W-:-:S07]  /*00e0*/  UIADD3.X UR5, URZ, UR5, URZ, UP1, !UPT ;  /* 0x000000053f057290 */ /* 0x000fce0008ffe43f */
[----:B------:R0:W-:Y:S02]  /*00f0*/  UTMACCTL.PF [UR6] ;  /* 0x00000000060079b9 */ /* 0x0001e40008040000 */
[----:B------:R0:W-:Y:S02]  /*0100*/  UTMACCTL.PF [UR4] ;  /* 0x00000000040079b9 */ /* 0x0001e40008040000 */
[----:B0-----:R-:W-:Y:S01]  /*0110*/  NOP ;  /* 0x0000000000007918 */ /* 0x001fe20000000000 */
.L_x_1:
[----:B------:R-:W-:Y:S05]  /*0120*/  BSYNC B0 ;  /* 0x0000000000007941 */ /* 0x000fea0003800000 */
.L_x_0:
[----:B------:R-:W0:Y:S02]  /*0130*/  SHFL.IDX PT, R3, R0, RZ, 0x1f ;  /* 0x00001fff00037589 */ /* 0x000e2400000e0000 */
[----:B0-----:R-:W-:-:S13]  /*0140*/  ISETP.NE.AND P0, PT, R3, RZ, PT ;  /* 0x000000ff0300720c */ /* 0x001fda0003f05270 */
[----:B------:R-:W-:Y:S05]  /*0150*/  @P0 BRA `(.L_x_2) ;  /* 0x0000000000500947 */ /* 0x000fea0003800000 */
[----:B------:R-:W0:Y:S01]  /*0160*/  S2UR UR8, SR_CgaCtaId ;  /* 0x00000000000879c3 */ /* 0x000e220000008800 */
[----:B------:R-:W-:Y:S01]  /*0170*/  UMOV UR4, 0x400 ;  /* 0x0000040000047882 */ /* 0x000fe20000000000 */
[----:B------:R-:W-:Y:S01]  /*0180*/  UMOV UR5, 0x1 ;  /* 0x0000000100057882 */ /* 0x000fe20000000000 */
[----:B------:R-:W-:Y:S01]  /*0190*/  UMOV UR6, 0x4 ;  /* 0x0000000400067882 */ /* 0x000fe20000000000 */
[----:B------:R-:W-:Y:S01]  /*01a0*/  ELECT P0, URZ, PT ;  /* 0x00000000003f782f */ /* 0x000fe20003800000 */
[----:B------:R-:W-:-:S04]  /*01b0*/  UIADD3 UR6, -UR6, 0x100000, URZ ;  /* 0x0010000006067890 */ /* 0x000fc8000fffe13f */
[----:B------:R-:W-:Y:S02]  /*01c0*/  USHF.L.U32 UR7, UR6, 0xb, URZ ;  /* 0x0000000b06077899 */ /* 0x000fe4000800063f */
[----:B------:R-:W-:Y:S02]  /*01d0*/  USHF.L.U32 UR6, UR6, 0x1, URZ ;  /* 0x0000000106067899 */ /* 0x000fe4000800063f */
[----:B0-----:R-:W-:Y:S02]  /*01e0*/  ULEA UR8, UR8, UR4, 0x18 ;  /* 0x0000000408087291 */ /* 0x001fe4000f8ec03f */
[----:B------:R-:W-:-:S04]  /*01f0*/  UIADD3 UR4, -UR5, 0x100000, URZ ;  /* 0x0010000005047890 */ /* 0x000fc8000fffe13f */
[----:B------:R-:W-:Y:S02]  /*0200*/  USHF.L.U32 UR5, UR4, 0xb, URZ ;  /* 0x0000000b04057899 */ /* 0x000fe4000800063f */
[----:B------:R-:W-:Y:S01]  /*0210*/  USHF.L.U32 UR4, UR4, 0x1, URZ ;  /* 0x0000000104047899 */ /* 0x000fe2000800063f */
[----:B------:R-:W0:Y:S11]  /*0220*/  FENCE.VIEW.ASYNC.S ;  /* 0x00000000000073c6 */ /* 0x000e360000000000 */
[----:B0-----:R0:W1:Y:S01]  /*0230*/  SYNCS.EXCH.64 URZ, [UR8], UR4 ;  /* 0x00000004083f75b2 */ /* 0x0010620008000100 */
[----:B------:R0:W2:Y:S01]  /*0240*/  SYNCS.EXCH.64 URZ, [UR8+0x18], UR6 ;  /* 0x00001806083f75b2 */ /* 0x0000a20008000100 */
[----:B------:R0:W3:Y:S01]  /*0250*/  SYNCS.EXCH.64 URZ, [UR8+0x8], UR4 ;  /* 0x00000804083f75b2 */ /* 0x0000e20008000100 */
[----:B------:R0:W4:Y:S01]  /*0260*/  SYNCS.EXCH.64 URZ, [UR8+0x20], UR6 ;  /* 0x00002006083f75b2 */ /* 0x0001220008000100 */
[----:B------:R0:W0:Y:S01]  /*0270*/  SYNCS.EXCH.64 URZ, [UR8+0x10], UR4 ;  /* 0x00001004083f75b2 */ /* 0x0000220008000100 */
[----:B------:R0:W0:Y:S01]  /*0280*/  SYNCS.EXCH.64 URZ, [UR8+0x28], UR6 ;  /* 0x00002806083f75b2 */ /* 0x0000220008000100 */
[----:B------:R-:W-:Y:S01]  /*0290*/  NOP ;  /* 0x0000000000007918 */ /* 0x000fe20000000000 */
.L_x_2:
[----:B------:R-:W5:Y:S01]  /*02a0*/  SHFL.IDX PT, R0, R0, RZ, 0x1f ;  /* 0x00001fff00007589 */ /* 0x000f6200000e0000 */
[----:B------:R-:W-:Y:S01]  /*02b0*/  SHF.R.S32.HI R7, RZ, 0x1f, R18 ;  /* 0x0000001fff077819 */ /* 0x000fe20000011412 */
[----:B0-----:R-:W0:Y:S01]  /*02c0*/  S2UR UR8, SR_CTAID.X ;  /* 0x00000000000879c3 */ /* 0x001e220000002500 */
[----:B------:R-:W-:Y:S01]  /*02d0*/  ELECT P0, URZ, PT ;  /* 0x00000000003f782f */ /* 0x000fe20003800000 */
[----:B------:R-:W1:Y:S01]  /*02e0*/  S2R R4, SR_CTAID.Y ;  /* 0x0000000000047919 */ /* 0x000e620000002600 */
[----:B------:R-:W-:Y:S01]  /*02f0*/  LEA.HI R7, R7, R18, RZ, 0x7 ;  /* 0x0000001207077211 */ /* 0x000fe200078f38ff */
[----:B------:R-:W-:Y:S01]  /*0300*/  ULDC UR4, c[0x0][0x154] ;  /* 0x0000550000047ab9 */ /* 0x000fe20000000800 */
[----:B------:R-:W-:Y:S01]  /*0310*/  SHF.R.S32.HI R8, RZ, 0x1f, R3 ;  /* 0x0000001fff087819 */ /* 0x000fe20000011403 */
[----:B------:R-:W-:Y:S01]  /*0320*/  NOP ;  /* 0x0000000000007918 */ /* 0x000fe20000000000 */
[----:B------:R-:W-:Y:S01]  /*0330*/  LOP3.LUT R7, R7, 0xffffff80, RZ, 0xc0, !PT ;  /* 0xffffff8007077812 */ /* 0x000fe200078ec0ff */
[----:B------:R-:W2:Y:S01]  /*0340*/  LDC R12, c[0x0][0x140] ;  /* 0x00005000ff0c7b82 */ /* 0x000ea20000000800 */
[----:B------:R-:W-:Y:S01]  /*0350*/  LEA.HI R8, R8, R3, RZ, 0x2 ;  /* 0x0000000308087211 */ /* 0x000fe200078f10ff */
[----:B------:R-:W-:-:S02]  /*0360*/  NOP ;  /* 0x0000000000007918 */ /* 0x000fc40000000000 */
[----:B------:R-:W-:Y:S01]  /*0370*/  IMAD.IADD R6, R18, 0x1, -R7 ;  /* 0x0000000112067824 */ /* 0x000fe200078e0a07 */
[----:B------:R-:W-:-:S03]  /*0380*/  LOP3.LUT R8, R8, 0x3ffffffc, RZ, 0xc0, !PT ;  /* 0x3ffffffc08087812 */ /* 0x000fc600078ec0ff */
[----:B------:R-:W3:Y:S01]  /*0390*/  LDC R10, c[0x0][0x144] ;  /* 0x00005100ff0a7b82 */ /* 0x000ee20000000800 */
[----:B------:R-:W-:Y:S02]  /*03a0*/  SHF.R.S32.HI R7, RZ, 0x1f, R6 ;  /* 0x0000001fff077819 */ /* 0x000fe40000011406 */
[----:B------:R-:W-:Y:S02]  /*03b0*/  LOP3.LUT P2, RZ, R6, 0x7, RZ, 0xc0, !PT ;  /* 0x0000000706ff7812 */ /* 0x000fe4000784c0ff */
[----:B------:R-:W-:Y:S01]  /*03c0*/  LEA.HI R7, R7, R6, RZ, 0x3 ;  /* 0x0000000607077211 */ /* 0x000fe200078f18ff */
[----:B------:R-:W-:Y:S01]  /*03d0*/  VIADD R6, R5, 0xffffffff ;  /* 0xffffffff05067836 */ /* 0x000fe20000000000 */
[----:B-----5:R-:W-:Y:S02]  /*03e0*/  ISETP.NE.OR P0, PT, R0, RZ, !P0 ;  /* 0x000000ff0000720c */ /* 0x020fe40004705670 */
[--C-:B------:R-:W-:Y:S02]  /*03f0*/  SHF.R.S32.HI R0, RZ, 0x3, R7.reuse ;  /* 0x00000003ff007819 */ /* 0x100fe40000011407 */
[----:B------:R-:W-:-:S02]  /*0400*/  SHF.R.S32.HI R7, RZ, 0x1f, R7 ;  /* 0x0000001fff077819 */ /* 0x000fc40000011407 */
[----:B------:R-:W-:Y:S02]  /*0410*/  ISETP.GE.U32.AND P5, PT, R6, 0x2, PT ;  /* 0x000000020600780c */ /* 0x000fe40003fa6070 */
[----:B------:R-:W-:Y:S02]  /*0420*/  LEA.HI R7, R7, R0, RZ, 0x2 ;  /* 0x0000000007077211 */ /* 0x000fe400078f10ff */
[----:B--2---:R-:W-:Y:S02]  /*0430*/  ISETP.EQ.U32.AND P3, PT, R12, 0x1, PT ;  /* 0x000000010c00780c */ /* 0x004fe40003f62070 */
[----:B-1----:R-:W-:Y:S01]  /*0440*/  I2FP.F32.U32 R9, R4 ;  /* 0x0000000400097245 */ /* 0x002fe20000201000 */
[----:B------:R-:W-:Y:S01]  /*0450*/  VOTEU.ALL UP0, P0 ;  /* 0x00000000003f7886 */ /* 0x000fe20000000000 */
[----:B------:R-:W-:Y:S01]  /*0460*/  LOP3.LUT R7, R7, 0xfffffffc, RZ, 0xc0, !PT ;  /* 0xfffffffc07077812 */ /* 0x000fe200078ec0ff */
[----:B------:R-:W-:Y:S02]  /*0470*/  VOTEU.ALL UP1, P0 ;  /* 0x00000000003f7886 */ /* 0x000fe40000020000 */
[----:B------:R-:W-:Y:S01]  /*0480*/  FMUL R11, R9, UR4 ;  /* 0x00000004090b7c20 */ /* 0x000fe20008400000 */
[----:B------:R-:W-:Y:S01]  /*0490*/  IMAD.IADD R9, R3, 0x1, -R8 ;  /* 0x0000000103097824 */ /* 0x000fe200078e0a08 */
[----:B0-----:R-:W-:Y:S01]  /*04a0*/  I2FP.F32.U32 R8, UR8 ;  /* 0x0000000800087c45 */ /* 0x001fe20008201000 */
[----:B------:R-:W-:Y:S01]  /*04b0*/  IMAD.IADD R0, R0, 0x1, -R7 ;  /* 0x0000000100007824 */ /* 0x000fe200078e0a07 */
[----:B------:R-:W0:Y:S01]  /*04c0*/  @!UP0 S2UR UR7, SR_CgaCtaId ;  /* 0x00000000000789c3 */ /* 0x000e220000008800 */
[----:B------:R-:W-:Y:S01]  /*04d0*/  ULDC UR4, c[0x0][0x150] ;  /* 0x0000540000047ab9 */ /* 0x000fe20000000800 */
[----:B------:R-:W1:Y:S01]  /*04e0*/  F2I.U32.TRUNC.NTZ R11, R11 ;  /* 0x0000000b000b7305 */ /* 0x000e62000020f000 */
[----:B------:R-:W-:Y:S01]  /*04f0*/  FMUL R8, R8, UR4 ;  /* 0x0000000408087c20 */ /* 0x000fe20008400000 */
[----:B------:R-:W-:Y:S01]  /*0500*/  SHF.R.S32.HI R3, RZ, 0x1f, R2 ;  /* 0x0000001fff037819 */ /* 0x000fe20000011402 */
[----:B------:R-:W-:Y:S01]  /*0510*/  IMAD R9, R9, 0x4, R0 ;  /* 0x0000000409097824 */ /* 0x000fe200078e0200 */
[----:B------:R-:W-:Y:S01]  /*0520*/  UMOV UR4, 0x20 ;  /* 0x0000002000047882 */ /* 0x000fe20000000000 */
[----:B------:R-:W-:Y:S01]  /*0530*/  @!UP0 UMOV UR6, 0x400 ;  /* 0x0000040000068882 */ /* 0x000fe20000000000 */
[----:B------:R-:W2:Y:S01]  /*0540*/  LDC R7, c[0x0][0x148] ;  /* 0x00005200ff077b82 */ /* 0x000ea20000000800 */
[----:B------:R-:W-:Y:S01]  /*0550*/  LEA.HI R3, R3, R2, RZ, 0x2 ;  /* 0x0000000203037211 */ /* 0x000fe200078f10ff */
[----:B------:R-:W5:Y:S01]  /*0560*/  F2I.U32.TRUNC.NTZ R8, R8 ;  /* 0x0000000800087305 */ /* 0x000f62000020f000 */
[----:B------:R-:W-:Y:S01]  /*0570*/  IMAD.SHL.U32 R22, R9, 0x4, RZ ;  /* 0x0000000409167824 */ /* 0x000fe200078e00ff */
[----:B------:R-:W-:-:S04]  /*0580*/  @!UP0 UIADD3 UR4, -UR4, 0x100000, URZ ;  /* 0x0010000004048890 */ /* 0x000fc8000fffe13f */
[----:B------:R-:W-:Y:S02]  /*0590*/  @!UP0 USHF.L.U32 UR5, UR4, 0xb, URZ ;  /* 0x0000000b04058899 */ /* 0x000fe4000800063f */
[----:B------:R-:W-:Y:S01]  /*05a0*/  @!UP0 USHF.L.U32 UR4, UR4, 0x1, URZ ;  /* 0x0000000104048899 */ /* 0x000fe2000800063f */
[----:B------:R-:W-:Y:S02]  /*05b0*/  LOP3.LUT R3, R3, 0xfffffffc, RZ, 0xc0, !PT ;  /* 0xfffffffc03037812 */ /* 0x000fe400078ec0ff */
[----:B------:R-:W-:Y:S01]  /*05c0*/  LOP3.LUT R22, R9, 0xc, R22, 0x78, !PT ;  /* 0x0000000c09167812 */ /* 0x000fe200078e7816 */
[----:B-1----:R-:W-:Y:S02]  /*05d0*/  IMAD.MOV R21, RZ, RZ, -R11 ;  /* 0x000000ffff157224 */ /* 0x002fe400078e0a0b */
[----:B------:R-:W-:Y:S01]  /*05e0*/  IMAD.IADD R0, R2, 0x1, -R3 ;  /* 0x0000000102007824 */ /* 0x000fe200078e0a03 */
[----:B0-----:R-:W-:Y:S01]  /*05f0*/  @!UP0 ULEA UR6, UR7, UR6, 0x18 ;  /* 0x0000000607068291 */ /* 0x001fe2000f8ec03f */
[----:B-----5:R-:W-:-:S03]  /*0600*/  IMAD.MOV R3, RZ, RZ, -R8 ;  /* 0x000000ffff037224 */ /* 0x020fc600078e0a08 */
[----:B------:R-:W-:Y:S01]  /*0610*/  ISETP.NE.AND P1, PT, R0, 0x3, PT ;  /* 0x000000030000780c */ /* 0x000fe20003f25270 */
[----:B------:R-:W-:Y:S01]  /*0620*/  VOTEU.ALL UP0, P0 ;  /* 0x00000000003f7886 */ /* 0x000fe20000000000 */
[----:B------:R-:W-:Y:S01]  /*0630*/  ISETP.LT.U32.AND P0, PT, R22, 0x2, !P2 ;  /* 0x000000021600780c */ /* 0x000fe20005701070 */
[----:B---3--:R-:W-:Y:S01]  /*0640*/  IMAD R3, R10, R3, UR8 ;  /* 0x000000080a037e24 */ /* 0x008fe2000f8e0203 */
[----:B------:R-:W-:Y:S01]  /*0650*/  ISETP.EQ.OR P1, PT, R0, RZ, !P1 ;  /* 0x000000ff0000720c */ /* 0x000fe20004f22670 */
[----:B--2---:R-:W-:Y:S01]  /*0660*/  IMAD R9, R7, R21, R4 ;  /* 0x0000001507097224 */ /* 0x004fe200078e0204 */
[C---:B------:R-:W-:Y:S02]  /*0670*/  ISETP.NE.AND P2, PT, R5.reuse, RZ, PT ;  /* 0x000000ff0500720c */ /* 0x040fe40003f45270 */
[----:B------:R-:W-:Y:S01]  /*0680*/  ISETP.EQ.AND P1, PT, R5, RZ, P1 ;  /* 0x000000ff0500720c */ /* 0x000fe20000f22270 */
[----:B------:R-:W0:Y:S02]  /*0690*/  FENCE.VIEW.ASYNC.S ;  /* 0x00000000000073c6 */ /* 0x000e240000000000 */
[----:B0-----:R0:W1:Y:S01]  /*06a0*/  @!UP0 SYNCS.EXCH.64 URZ, [UR6+0x40], UR4 ;  /* 0x00004004063f85b2 */ /* 0x0010620008000100 */
[----:B------:R-:W-:-:S02]  /*06b0*/  ISETP.NE.AND P4, PT, R9, R22, PT ;  /* 0x000000160900720c */ /* 0x000fc40003f85270 */
[----:B------:R-:W-:Y:S02]  /*06c0*/  SEL R19, RZ, 0x1, !P1 ;  /* 0x00000001ff137807 */ /* 0x000fe40004800000 */
[----:B------:R-:W-:Y:S02]  /*06d0*/  ISETP.EQ.OR P4, PT, R3, RZ, !P4 ;  /* 0x000000ff0300720c */ /* 0x000fe40006782670 */
[----:B------:R-:W-:Y:S02]  /*06e0*/  SEL R19, R19, 0x2, P5 ;  /* 0x0000000213137807 */ /* 0x000fe40002800000 */
[----:B------:R-:W-:-:S04]  /*06f0*/  PLOP3.LUT P0, PT, P0, P4, PT, 0x80, 0x0 ;  /* 0x000000000000781c */ /* 0x000fc80000709070 */
[----:B------:R-:W-:Y:S01]  /*0700*/  P2R R156, PR, RZ, 0x1 ;  /* 0x00000001ff9c7803 */ /* 0x000fe20000000000 */
[----:B------:R0:W2:Y:S01]  /*0710*/  @!UP1 SYNCS.EXCH.64 URZ, [UR6+0x48], UR4 ;  /* 0x00004804063f95b2 */ /* 0x0000a20008000100 */
[----:B------:R-:W-:Y:S01]  /*0720*/  NOP ;  /* 0x0000000000007918 */ /* 0x000fe20000000000 */
[----:B------:R-:W-:Y:S06]  /*0730*/  @!P3 BRA `(.L_x_3) ;  /* 0x000000000008b947 */ /* 0x000fec0003800000 */
[----:B-12-4-:R-:W-:Y:S01]  /*0740*/  UCGABAR_ARV ;  /* 0x00000000000079c7 */ /* 0x016fe20008000000 */
[----:B------:R-:W-:Y:S05]  /*0750*/  BRA `(.L_x_4) ;  /* 0x0000000000047947 */ /* 0x000fea0003800000 */
.L_x_3:
[----:B-12-4-:R-:W-:Y:S01]  /*0760*/  NOP ;  /* 0x0000000000007918 */ /* 0x016fe20000000000 */
.L_x_4:
[----:B------:R-:W1:Y:S01]  /*0770*/  LDC R2, c[0x0][0x65c] ;  /* 0x00019700ff027b82 */ /* 0x000e620000000800 */
[----:B------:R-:W-:Y:S02]  /*0780*/  IMAD.U32 R8, RZ, RZ, UR8 ;  /* 0x00000008ff087e24 */ /* 0x000fe4000f8e00ff */
[----:B------:R-:W-:Y:S01]  /*0790*/  IMAD.MOV.U32 R9, RZ, RZ, RZ ;  /* 0x000000ffff097224 */ /* 0x000fe200078e00ff */
[----:B-1----:R-:W-:-:S04]  /*07a0*/  ISETP.NE.AND P1, PT, R2, 0x1, PT ;  /* 0x000000010200780c */ /* 0x002fc80003f25270 */
[----:B------:R-:W-:-:S09]  /*07b0*/  P2R R5, PR, RZ, 0x2 ;  /* 0x00000002ff057803 */ /* 0x000fd20000000000 */
[----:B------:R-:W1:Y:S01]  /*07c0*/  @P1 LDC R17, c[0x0][0x10] ;  /* 0x00000400ff111b82 */ /* 0x000e620000000800 */
[----:B------:R-:W-:Y:S02]  /*07d0*/  @P1 IMAD.MOV.U32 R5, RZ, RZ, RZ ;  /* 0x000000ffff051224 */ /* 0x000fe400078e00ff */
[----:B------:R-:W-:-:S05]  /*07e0*/  @P1 IMAD.MOV.U32 R13, RZ, RZ, RZ ;  /* 0x000000ffff0d1224 */ /* 0x000fca00078e00ff */
[----:B------:R-:W2:Y:S01]  /*07f0*/  @!P1 LDC R11, c[0x0][0xc] ;  /* 0x00000300ff0b9b82 */ /* 0x000ea20000000800 */
[----:B-1----:R-:W-:-:S04]  /*0800*/  @P1 IMAD.WIDE.U32 R16, R17, UR8, R4 ;  /* 0x0000000811101c25 */ /* 0x002fc8000f8e0004 */
[----:B------:R-:W-:Y:S02]  /*0810*/  @P1 IMAD.IADD R17, R17, 0x1, R13 ;  /* 0x0000000111111824 */ /* 0x000fe400078e020d */
[----:B--2---:R-:W-:-:S04]  /*0820*/  @!P1 IMAD.WIDE.U32 R8, R4, R11, R8 ;  /* 0x0000000b04089225 */ /* 0x004fc800078e0008 */
[----:B------:R-:W-:Y:S02]  /*0830*/  @!P1 IMAD.MOV.U32 R16, RZ, RZ, R8 ;  /* 0x000000ffff109224 */ /* 0x000fe400078e0008 */
[----:B------:R-:W-:Y:S01]  /*0840*/  @!P1 IMAD.MOV.U32 R17, RZ, RZ, R9 ;  /* 0x000000ffff119224 */ /* 0x000fe200078e0009 */
[----:B------:R-:W-:Y:S06]  /*0850*/  @!P3 BRA `(.L_x_5) ;  /* 0x00000000000cb947 */ /* 0x000fec0003800000 */
[----:B------:R-:W-:Y:S01]  /*0860*/  UCGABAR_WAIT ;  /* 0x0000000000007dc7 */ /* 0x000fe20008000000 */
[----:B------:R-:W-:Y:S01]  /*0870*/  CCTL.IVALL ;  /* 0x00000000ff00798f */ /* 0x000fe20002000000 */
[----:B------:R-:W-:Y:S05]  /*0880*/  BRA `(.L_x_6) ;  /* 0x0000000000047947 */ /* 0x000fea0003800000 */
.L_x_5:
[----:B------:R-:W-:Y:S06]  /*0890*/  BAR.SYNC.DEFER_BLOCKING 0x0 ;  /* 0x0000000000007b1d */ /* 0x000fec0000010000 */
.L_x_6:
[----:B------:R-:W-:Y:S05]  /*08a0*/  @!P2 BRA `(.L_x_7) ;  /* 0x0000009c0070a947 */ /* 0x000fea0003800000 */
[----:B------:R-:W-:-:S13]  /*08b0*/  ISETP.GT.U32.AND P0, PT, R6, 0x1, PT ;  /* 0x000000010600780c */ /* 0x000fda0003f04070 */
[----:B0-----:R-:W-:Y:S05]  /*08c0*/  @P0 EXIT ;  /* 0x000000000000094d */ /* 0x001fea0003800000 */
[----:B------:R-:W-:Y:S01]  /*08d0*/  ULDC.64 UR4, c[0x0][0x650] ;  /* 0x0001940000047ab9 */ /* 0x000fe20000000a00 */
[----:B------:R-:W-:Y:S01]  /*08e0*/  PRMT R0, RZ, 0x7610, R0 ;  /* 0x00007610ff007816 */ /* 0x000fe20000000000 */
[----:B------:R-:W-:Y:S01]  /*08f0*/  IMAD.MOV.U32 R153, RZ, RZ, -0x1 ;  /* 0xffffffffff997424 */ /* 0x000fe200078e00ff */
[----:B------:R-:W-:Y:S01]  /*0900*/  ISETP.GE.U32.AND P0, PT, R16, UR4, PT ;  /* 0x0000000410007c0c */ /* 0x000fe2000bf06070 */
[----:B------:R-:W-:Y:S02]  /*0910*/  IMAD.MOV.U32 R152, RZ, RZ, -0x1 ;  /* 0xffffffffff987424 */ /* 0x000fe400078e00ff */
[----:B------:R-:W-:Y:S01]  /*0920*/  IMAD.MOV.U32 R23, RZ, RZ, -0x1 ;  /* 0xffffffffff177424 */ /* 0x000fe200078e00ff */
[----:B------:R-:W-:-:S13]  /*0930*/  ISETP.GE.U32.AND.EX P0, PT, R17, UR5, PT, P0 ;  /* 0x0000000511007c0c */ /* 0x000fda000bf06100 */
[----:B------:R-:W-:Y:S05]  /*0940*/  @P0 BRA `(.L_x_8) ;  /* 0x00000004002c0947 */ /* 0x000fea0003800000 */
[----:B------:R-:W0:Y:S01]  /*0950*/  LDC.64 R24, c[0x0][0x628] ;  /* 0x00018a00ff187b82 */ /* 0x000e220000000a00 */
[----:B------:R-:W-:Y:S02]  /*0960*/  IMAD.MOV.U32 R8, RZ, RZ, R16 ;  /* 0x000000ffff087224 */ /* 0x000fe400078e0010 */
[----:B------:R-:W-:-:S05]  /*0970*/  IMAD.MOV.U32 R9, RZ, RZ, R17 ;  /* 0x000000ffff097224 */ /* 0x000fca00078e0011 */
[----:B------:R-:W1:Y:S08]  /*0980*/  LDC R0, c[0x0][0x630] ;  /* 0x00018c00ff007b82 */ /* 0x000e700000000800 */
[----:B------:R-:W2:Y:S01]  /*0990*/  LDC.64 R26, c[0x0][0x620] ;  /* 0x00018800ff1a7b82 */ /* 0x000ea20000000a00 */
[----:B0-----:R-:W-:-:S04]  /*09a0*/  ISETP.NE.U32.AND P0, PT, R24, RZ, PT ;  /* 0x000000ff1800720c */ /* 0x001fc80003f05070 */
[----:B------:R-:W-:-:S13]  /*09b0*/  ISETP.NE.AND.EX P0, PT, R25, RZ, PT, P0 ;  /* 0x000000ff1900720c */ /* 0x000fda0003f05300 */
[----:B-12---:R-:W-:Y:S05]  /*09c0*/  @!P0 BRA `(.L_x_9) ;  /* 0x0000000000288947 */ /* 0x006fea0003800000 */
[----:B------:R-:W0:Y:S02]  /*09d0*/  LDC R13, c[0x0][0x634] ;  /* 0x00018d00ff0d7b82 */ /* 0x000e240000000800 */
[----:B0-----:R-:W-:-:S05]  /*09e0*/  IADD3 R13, P0, R16, R13, RZ ;  /* 0x0000000d100d7210 */ /* 0x001fca0007f1e0ff */
[----:B------:R-:W-:-:S04]  /*09f0*/  IMAD.X R15, RZ, RZ, R17, P0 ;  /* 0x000000ffff0f7224 */ /* 0x000fc800000e0611 */
[----:B------:R-:W-:-:S04]  /*0a00*/  IMAD.WIDE.U32 R8, R15, R24, RZ ;  /* 0x000000180f087225 */ /* 0x000fc800078e00ff */
[----:B------:R-:W-:-:S04]  /*0a10*/  IMAD.WIDE.U32 R10, P0, R13, R25, R8 ;  /* 0x000000190d0a7225 */ /* 0x000fc80007800008 */
[----:B------:R-:W-:-:S04]  /*0a20*/  IMAD.WIDE.U32 R8, R13, R24, RZ ;  /* 0x000000180d087225 */ /* 0x000fc800078e00ff */
[----:B------:R-:W-:Y:S01]  /*0a30*/  IMAD.X R13, RZ, RZ, RZ, P0 ;  /* 0x000000ffff0d7224 */ /* 0x000fe200000e06ff */
[----:B------:R-:W-:Y:S01]  /*0a40*/  IADD3 RZ, P0, R9, R10, RZ ;  /* 0x0000000a09ff7210 */ /* 0x000fe20007f1e0ff */
[----:B------:R-:W-:-:S04]  /*0a50*/  IMAD.MOV.U32 R12, RZ, RZ, R11 ;  /* 0x000000ffff0c7224 */ /* 0x000fc800078e000b */
[----:B------:R-:W-:-:S08]  /*0a60*/  IMAD.WIDE.U32.X R8, R15, R25, R12, P0 ;  /* 0x000000190f087225 */ /* 0x000fd000000e040c */
.L_x_9:
[----:B------:R-:W0:Y:S01]  /*0a70*/  LDC.64 R24, c[0x0][0x640] ;  /* 0x00019000ff187b82 */ /* 0x000e220000000a00 */
[-CC-:B------:R-:W-:Y:S01]  /*0a80*/  SHF.R.U64 R28, R8, R0.reuse, R9.reuse ;  /* 0x00000000081c7219 */ /* 0x180fe20000001209 */
[----:B------:R-:W-:Y:S01]  /*0a90*/  IMAD R30, R7, R21, R4 ;  /* 0x00000015071e7224 */ /* 0x000fe200078e0204 */
[----:B------:R-:W-:Y:S01]  /*0aa0*/  SHF.R.U32.HI R0, RZ, R0, R9 ;  /* 0x00000000ff007219 */ /* 0x000fe20000011609 */
[----:B------:R-:W-:Y:S01]  /*0ab0*/  IMAD.MOV.U32 R21, RZ, RZ, 0x1 ;  /* 0x00000001ff157424 */ /* 0x000fe200078e00ff */
[----:B------:R-:W-:-:S03]  /*0ac0*/  IADD3 R5, P0, RZ, -R28, RZ ;  /* 0x8000001cff057210 */ /* 0x000fc60007f1e0ff */
[----:B------:R-:W1:Y:S02]  /*0ad0*/  LDC R6, c[0x0][0x618] ;  /* 0x00018600ff067b82 */ /* 0x000e640000000800 */
[----:B------:R-:W-:-:S04]  /*0ae0*/  IMAD.X R9, RZ, RZ, ~R0, P0 ;  /* 0x000000ffff097224 */ /* 0x000fc800000e0e00 */
[-C--:B------:R-:W-:Y:S02]  /*0af0*/  IMAD R0, R9, R26.reuse, RZ ;  /* 0x0000001a09007224 */ /* 0x080fe400078e02ff */
[----:B------:R-:W2:Y:S01]  /*0b00*/  LDC R11, c[0x0][0x608] ;  /* 0x00018200ff0b7b82 */ /* 0x000ea20000000800 */
[----:B------:R-:W-:-:S04]  /*0b10*/  IMAD.WIDE.U32 R8, R5, R26, R16 ;  /* 0x0000001a05087225 */ /* 0x000fc800078e0010 */
[----:B------:R-:W-:-:S03]  /*0b20*/  IMAD R5, R5, R27, R0 ;  /* 0x0000001b05057224 */ /* 0x000fc600078e0200 */
[----:B------:R-:W3:Y:S01]  /*0b30*/  LDC R12, c[0x0][0x658] ;  /* 0x00019600ff0c7b82 */ /* 0x000ee20000000800 */
[----:B0-----:R-:W-:Y:S01]  /*0b40*/  ISETP.NE.U32.AND P0, PT, R24, RZ, PT ;  /* 0x000000ff1800720c */ /* 0x001fe20003f05070 */
[----:B------:R-:W-:Y:S02]  /*0b50*/  IMAD.IADD R5, R9, 0x1, R5 ;  /* 0x0000000109057824 */ /* 0x000fe400078e0205 */
[----:B------:R-:W-:Y:S01]  /*0b60*/  IMAD.MOV.U32 R9, RZ, RZ, -0x1 ;  /* 0xffffffffff097424 */ /* 0x000fe200078e00ff */
[----:B------:R-:W-:-:S03]  /*0b70*/  ISETP.NE.AND.EX P0, PT, R25, RZ, PT, P0 ;  /* 0x000000ff1900720c */ /* 0x000fc60003f05300 */
[----:B------:R-:W0:Y:S01]  /*0b80*/  LDC R15, c[0x0][0x600] ;  /* 0x00018000ff0f7b82 */ /* 0x000e220000000800 */
[-CC-:B-1----:R-:W-:Y:S02]  /*0b90*/  SHF.R.U64 R13, R8, R6.reuse, R5.reuse ;  /* 0x00000006080d7219 */ /* 0x182fe40000001205 */
[----:B------:R-:W-:-:S05]  /*0ba0*/  SHF.R.U32.HI R0, RZ, R6, R5 ;  /* 0x00000006ff007219 */ /* 0x000fca0000011605 */
[----:B------:R-:W1:Y:S01]  /*0bb0*/  LDC R14, c[0x0][0x648] ;  /* 0x00019200ff0e7b82 */ /* 0x000e620000000800 */
[-CC-:B--2---:R-:W-:Y:S02]  /*0bc0*/  SHF.R.U64 R27, R13, R11.reuse, R0.reuse ;  /* 0x0000000b0d1b7219 */ /* 0x184fe40000001200 */
[----:B------:R-:W-:-:S05]  /*0bd0*/  SHF.R.U32.HI R5, RZ, R11, R0 ;  /* 0x0000000bff057219 */ /* 0x000fca0000011600 */
[----:B------:R-:W2:Y:S01]  /*0be0*/  LDC R20, c[0x0][0x638] ;  /* 0x00018e00ff147b82 */ /* 0x000ea20000000800 */
[-CC-:B---3--:R-:W-:Y:S02]  /*0bf0*/  SHF.R.U64 R26, R27, R12.reuse, R5.reuse ;  /* 0x0000000c1b1a7219 */ /* 0x188fe40000001205 */
[-C--:B------:R-:W-:Y:S02]  /*0c00*/  SHF.L.U32 R0, R9, R12.reuse, RZ ;  /* 0x0000000c09007219 */ /* 0x080fe400000006ff */
[----:B------:R-:W-:Y:S01]  /*0c10*/  SHF.R.U32.HI R5, RZ, R12, R5 ;  /* 0x0000000cff057219 */ /* 0x000fe20000011605 */
[----:B------:R-:W-:Y:S01]  /*0c20*/  IMAD.MOV.U32 R4, RZ, RZ, R26 ;  /* 0x000000ffff047224 */ /* 0x000fe200078e001a */
[----:B------:R-:W-:Y:S01]  /*0c30*/  LOP3.LUT R10, RZ, R0, RZ, 0x33, !PT ;  /* 0x00000000ff0a7212 */ /* 0x000fe200078e33ff */
[----:B------:R-:W3:Y:S01]  /*0c40*/  LDC R23, c[0x0][0x610] ;  /* 0x00018400ff177b82 */ /* 0x000ee20000000800 */
[----:B------:R-:W-:Y:S05]  /*0c50*/  @!P0 BRA `(.L_x_10) ;  /* 0x0000000000288947 */ /* 0x000fea0003800000 */
[----:B------:R-:W4:Y:S02]  /*0c60*/  LDC R9, c[0x0][0x64c] ;  /* 0x00019300ff097b82 */ /* 0x000f240000000800 */
[----:B----4-:R-:W-:-:S05]  /*0c70*/  IADD3 R9, P0, R26, R9, RZ ;  /* 0x000000091a097210 */ /* 0x010fca0007f1e0ff */
        /* <DEDUP_REMOVED lines=8> */
.L_x_10:
[----:B-1----:R-:W-:Y:S01]  /*0d00*/  SHF.R.U64 R4, R4, R14, R5 ;  /* 0x0000000e04047219 */ /* 0x002fe20000001205 */
[----:B0-----:R-:W-:Y:S01]  /*0d10*/  VIADD R6, R15, 0xffffffff ;  /* 0xffffffff0f067836 */ /* 0x001fe20000000000 */
[----:B------:R-:W-:Y:S02]  /*0d20*/  SHF.L.U32 R0, R21, R12, RZ ;  /* 0x0000000c15007219 */ /* 0x000fe400000006ff */
[----:B------:R-:W-:Y:S01]  /*0d30*/  LOP3.LUT R5, R27, R10, RZ, 0xc0, !PT ;  /* 0x0000000a1b057212 */ /* 0x000fe200078ec0ff */
[----:B------:R-:W-:Y:S01]  /*0d40*/  IMAD.MOV R7, RZ, RZ, -R4 ;  /* 0x000000ffff077224 */ /* 0x000fe200078e0a04 */
[----:B------:R-:W-:Y:S02]  /*0d50*/  SEL R3, R3, R30, !P1 ;  /* 0x0000001e03037207 */ /* 0x000fe40004800000 */
[----:B------:R-:W-:Y:S01]  /*0d60*/  LOP3.LUT R6, R13, R6, RZ, 0xc0, !PT ;  /* 0x000000060d067212 */ /* 0x000fe200078ec0ff */
[----:B------:R-:W-:Y:S02]  /*0d70*/  IMAD R4, R0, R4, R5 ;  /* 0x0000000400047224 */ /* 0x000fe400078e0205 */
[----:B--2---:R-:W-:-:S02]  /*0d80*/  IMAD R0, R7, R20, R26 ;  /* 0x0000001407007224 */ /* 0x004fc400078e021a */
[----:B---3--:R-:W-:Y:S02]  /*0d90*/  IMAD R3, R4, R23, R3 ;  /* 0x0000001704037224 */ /* 0x008fe400078e0203 */
[----:B------:R-:W-:Y:S02]  /*0da0*/  IMAD.MOV.U32 R5, RZ, RZ, 0x1 ;  /* 0x00000001ff057424 */ /* 0x000fe400078e00ff */
[----:B------:R-:W-:Y:S02]  /*0db0*/  IMAD R4, R0, R15, R6 ;  /* 0x0000000f00047224 */ /* 0x000fe400078e0206 */
[----:B------:R-:W-:Y:S01]  /*0dc0*/  IMAD.MOV.U32 R23, RZ, RZ, R28 ;  /* 0x000000ffff177224 */ /* 0x000fe200078e001c */
[----:B------:R-:W-:Y:S02]  /*0dd0*/  PRMT R0, R5, 0x7610, R0 ;  /* 0x0000761005007816 */ /* 0x000fe40000000000 */
[----:B------:R-:W-:Y:S02]  /*0de0*/  SEL R152, R4, R3, !P1 ;  /* 0x0000000304987207 */ /* 0x000fe40004800000 */
[----:B------:R-:W-:-:S07]  /*0df0*/  SEL R153, R3, R4, !P1 ;  /* 0x0000000403997207 */ /* 0x000fce0004800000 */
.L_x_8:
[----:B------:R-:W-:-:S08]  /*0e00*/  NOP ;  /* 0x0000000000007918 */ /* 0x000fd00000000000 */
[----:B------:R-:W0:Y:S02]  /*0e10*/  USETMAXREG.TRY_ALLOC.CTAPOOL UP0, 0xe8 ;  /* 0x000000e8000079c8 */ /* 0x000e240008000600 */
[----:B0-----:R-:W-:-:S13]  /*0e20*/  PLOP3.LUT P0, PT, PT, PT, UP0, 0x80, 0x0 ;  /* 0x000000000000781c */ /* 0x001fda0003f0f008 */
[----:B------:R-:W-:Y:S05]  /*0e30*/  @!P0 BRA `(.L_x_8) ;  /* 0xfffffffc00f08947 */ /* 0x000fea000383ffff */
[----:B------:R-:W-:Y:S01]  /*0e40*/  ULDC.64 UR4, c[0x0][0x598] ;  /* 0x0001660000047ab9 */ /* 0x000fe20000000a00 */
[----:B------:R-:W-:Y:S01]  /*0e50*/  ULDC.64 UR36, c[0x0][0x208] ;  /* 0x0000820000247ab9 */ /* 0x000fe20000000a00 */
[----:B------:R-:W-:-:S04]  /*0e60*/  ISETP.NE.U32.AND P0, PT, RZ, UR4, PT ;  /* 0x00000004ff007c0c */ /* 0x000fc8000bf05070 */
[----:B------:R-:W-:-:S13]  /*0e70*/  ISETP.NE.AND.EX P0, PT, RZ, UR5, PT, P0 ;  /* 0x00000005ff007c0c */ /* 0x000fda000bf05300 */
[----:B------:R-:W-:Y:S05]  /*0e80*/  @!P0 BRA `(.L_x_11) ;  /* 0x00000000001c8947 */ /* 0x000fea0003800000 */
[----:B------:R-:W0:Y:S02]  /*0e90*/  LDC.64 R4, c[0x0][0x598] ;  /* 0x00016600ff047b82 */ /* 0x000e240000000a00 */
[----:B0-----:R-:W2:Y:S02]  /*0ea0*/  LDG.E.64 R4, desc[UR36][R4.64] ;  /* 0x0000002404047981 */ /* 0x001ea4000c1e1b00 */
[----:B--2---:R-:W-:-:S04]  /*0eb0*/  ISETP.NE.U32.AND P0, PT, R4, RZ, PT ;  /* 0x000000ff0400720c */ /* 0x004fc80003f05070 */
[----:B------:R-:W-:-:S13]  /*0ec0*/  ISETP.NE.AND.EX P0, PT, R5, RZ, PT, P0 ;  /* 0x000000ff0500720c */ /* 0x000fda0003f05300 */
[----:B------:R-:W-:Y:S05]  /*0ed0*/  @!P0 BRA `(.L_x_11) ;  /* 0x0000000000088947 */ /* 0x000fea0003800000 */
[----:B------:R0:W5:Y:S01]  /*0ee0*/  LD.E R154, desc[UR36][R4.64] ;  /* 0x00000024049a7980 */ /* 0x000162000c101900 */
[----:B------:R-:W-:Y:S05]  /*0ef0*/  BRA `(.L_x_12) ;  /* 0x0000000000247947 */ /* 0x000fea0003800000 */
.L_x_11:
[----:B------:R-:W-:Y:S02]  /*0f00*/  ULDC.64 UR4, c[0x0][0x588] ;  /* 0x0001620000047ab9 */ /* 0x000fe40000000a00 */
[----:B------:R-:W-:-:S04]  /*0f10*/  ISETP.NE.U32.AND P0, PT, RZ, UR4, PT ;  /* 0x00000004ff007c0c */ /* 0x000fc8000bf05070 */
[----:B------:R-:W-:-:S13]  /*0f20*/  ISETP.NE.AND.EX P0, PT, RZ, UR5, PT, P0 ;  /* 0x00000005ff007c0c */ /* 0x000fda000bf05300 */
[----:B------:R-:W-:Y:S05]  /*0f30*/  @!P0 BRA `(.L_x_13) ;  /* 0x00000000000c8947 */ /* 0x000fea0003800000 */
[----:B------:R-:W0:Y:S02]  /*0f40*/  LDC.64 R154, c[0x0][0x588] ;  /* 0x00016200ff9a7b82 */ /* 0x000e240000000a00 */
[----:B0-----:R1:W5:Y:S01]  /*0f50*/  LDG.E R154, desc[UR36][R154.64] ;  /* 0x000000249a9a7981 */ /* 0x001362000c1e1900 */
[----:B------:R-:W-:Y:S05]  /*0f60*/  BRA `(.L_x_12) ;  /* 0x0000000000087947 */ /* 0x000fea0003800000 */
.L_x_13:
[----:B------:R-:W-:Y:S02]  /*0f70*/  ULDC UR4, c[0x0][0x580] ;  /* 0x0001600000047ab9 */ /* 0x000fe40000000800 */
[----:B------:R-:W-:-:S07]  /*0f80*/  IMAD.U32 R154, RZ, RZ, UR4 ;  /* 0x00000004ff9a7e24 */ /* 0x000fce000f8e00ff */
.L_x_12:
[----:B------:R-:W-:Y:S02]  /*0f90*/  ULDC.64 UR4, c[0x0][0x5a0] ;  /* 0x0001680000047ab9 */ /* 0x000fe40000000a00 */
[----:B------:R-:W-:-:S04]  /*0fa0*/  ISETP.NE.U32.AND P0, PT, RZ, UR4, PT ;  /* 0x00000004ff007c0c */ /* 0x000fc8000bf05070 */
[----:B------:R-:W-:-:S13]  /*0fb0*/  ISETP.NE.AND.EX P0, PT, RZ, UR5, PT, P0 ;  /* 0x00000005ff007c0c */ /* 0x000fda000bf05300 */
[----:B------:R-:W-:Y:S05]  /*0fc0*/  @!P0 BRA `(.L_x_14) ;  /* 0x00000000001c8947 */ /* 0x000fea0003800000 */
[----:B0-----:R-:W0:Y:S02]  /*0fd0*/  LDC.64 R4, c[0x0][0x5a0] ;  /* 0x00016800ff047b82 */ /* 0x001e240000000a00 */
[----:B0-----:R-:W2:Y:S02]  /*0fe0*/  LDG.E.64 R4, desc[UR36][R4.64] ;  /* 0x0000002404047981 */ /* 0x001ea4000c1e1b00 */
[----:B--2---:R-:W-:-:S04]  /*0ff0*/  ISETP.NE.U32.AND P0, PT, R4, RZ, PT ;  /* 0x000000ff0400720c */ /* 0x004fc80003f05070 */
[----:B------:R-:W-:-:S13]  /*1000*/  ISETP.NE.AND.EX P0, PT, R5, RZ, PT, P0 ;  /* 0x000000ff0500720c */ /* 0x000fda0003f05300 */
[----:B------:R-:W-:Y:S05]  /*1010*/  @!P0 BRA `(.L_x_14) ;  /* 0x0000000000088947 */ /* 0x000fea0003800000 */
[----:B-1----:R0:W5:Y:S01]  /*1020*/  LD.E R155, desc[UR36][R4.64] ;  /* 0x00000024049b7980 */ /* 0x002162000c101900 */
[----:B------:R-:W-:Y:S05]  /*1030*/  BRA `(.L_x_15) ;  /* 0x0000000000247947 */ /* 0x000fea0003800000 */
.L_x_14:
[----:B------:R-:W-:Y:S02]  /*1040*/  ULDC.64 UR4, c[0x0][0x590] ;  /* 0x0001640000047ab9 */ /* 0x000fe40000000a00 */
[----:B------:R-:W-:-:S04]  /*1050*/  ISETP.NE.U32.AND P0, PT, RZ, UR4, PT ;  /* 0x00000004ff007c0c */ /* 0x000fc8000bf05070 */
[----:B------:R-:W-:-:S13]  /*1060*/  ISETP.NE.AND.EX P0, PT, RZ, UR5, PT, P0 ;  /* 0x00000005ff007c0c */ /* 0x000fda000bf05300 */
[----:B------:R-:W-:Y:S05]  /*1070*/  @!P0 BRA `(.L_x_16) ;  /* 0x00000000000c8947 */ /* 0x000fea0003800000 */
[----:B0-----:R-:W1:Y:S02]  /*1080*/  LDC.64 R4, c[0x0][0x590] ;  /* 0x00016400ff047b82 */ /* 0x001e640000000a00 */
[----:B-1----:R1:W5:Y:S01]  /*1090*/  LDG.E R155, desc[UR36][R4.64] ;  /* 0x00000024049b7981 */ /* 0x002362000c1e1900 */
[----:B------:R-:W-:Y:S05]  /*10a0*/  BRA `(.L_x_15) ;  /* 0x0000000000087947 */ /* 0x000fea0003800000 */
.L_x_16:
[----:B------:R-:W-:Y:S02]  /*10b0*/  ULDC UR4, c[0x0][0x584] ;  /* 0x0001610000047ab9 */ /* 0x000fe40000000800 */
[----:B-1----:R-:W-:-:S07]  /*10c0*/  IMAD.U32 R155, RZ, RZ, UR4 ;  /* 0x00000004ff9b7e24 */ /* 0x002fce000f8e00ff */
.L_x_15:
[----:B------:R-:W-:-:S13]  /*10d0*/  LOP3.LUT P0, RZ, R0, 0xff, RZ, 0xc0, !PT ;  /* 0x000000ff00ff7812 */ /* 0x000fda000780c0ff */
[----:B------:R-:W-:Y:S05]  /*10e0*/  @!P0 EXIT ;  /* 0x000000000000894d */ /* 0x000fea0003800000 */
[----:B------:R-:W-:Y:S01]  /*10f0*/  ULDC UR4, c[0x0][0x28c] ;  /* 0x0000a30000047ab9 */ /* 0x000fe20000000800 */
[----:B------:R-:W-:Y:S01]  /*1100*/  LOP3.LUT R157, R19, 0x1, RZ, 0xfc, !PT ;  /* 0x00000001139d7812 */ /* 0x000fe200078efcff */
[----:B------:R-:W-:Y:S01]  /*1110*/  UIADD3 UR4, UR4, 0x7f, URZ ;  /* 0x0000007f04047890 */ /* 0x000fe2000fffe03f */
[----:B------:R-:W-:Y:S01]  /*1120*/  UMOV UR38, URZ ;  /* 0x0000003f00267c82 */ /* 0x000fe20008000000 */
[----:B------:R-:W-:Y:S02]  /*1130*/  UMOV UR39, URZ ;  /* 0x0000003f00277c82 */ /* 0x000fe40008000000 */
[----:B------:R-:W-:-:S04]  /*1140*/  USHF.R.S32.HI UR5, URZ, 0x1f, UR4 ;  /* 0x0000001f3f057899 */ /* 0x000fc80008011404 */
[----:B------:R-:W-:-:S04]  /*1150*/  ULEA.HI UR5, UR5, UR4, URZ, 0x7 ;  /* 0x0000000405057291 */ /* 0x000fc8000f8f383f */
[----:B------:R-:W-:-:S12]  /*1160*/  USHF.R.S32.HI UR40, URZ, 0x7, UR5 ;  /* 0x000000073f287899 */ /* 0x000fd80008011405 */
.L_x_292:
[----:B------:R-:W-:Y:S01]  /*1170*/  LOP3.LUT R0, R18, 0x80, RZ, 0xc0, !PT ;  /* 0x0000008012007812 */ /* 0x000fe200078ec0ff */
[----:B--2---:R-:W2:Y:S01]  /*1180*/  S2UR UR7, SR_CgaCtaId ;  /* 0x00000000000779c3 */ /* 0x004ea20000008800 */
[----:B------:R-:W-:Y:S02]  /*1190*/  UMOV UR6, 0x400 ;  /* 0x0000040000067882 */ /* 0x000fe40000000000 */
[----:B------:R-:W-:-:S06]  /*11a0*/  SHF.R.U32.HI R0, RZ, 0x7, R0 ;  /* 0x00000007ff007819 */ /* 0x000fcc0000011600 */
[----:B---3--:R-:W3:Y:S01]  /*11b0*/  SHFL.IDX PT, R0, R0, RZ, 0x1f ;  /* 0x00001fff00007589 */ /* 0x008ee200000e0000 */
[----:B--2---:R-:W-:Y:S01]  /*11c0*/  ULEA UR6, UR7, UR6, 0x18 ;  /* 0x0000000607067291 */ /* 0x004fe2000f8ec03f */
[----:B---3--:R-:W-:-:S13]  /*11d0*/  R2UR UR4, R0 ;  /* 0x00000000000472ca */ /* 0x008fda00000e0000 */
[----:B------:R-:W-:-:S04]  /*11e0*/  ULEA.HI UR5, UR4, UR4, URZ, 0x1 ;  /* 0x0000000404057291 */ /* 0x000fc8000f8f083f */
[----:B------:R-:W-:-:S04]  /*11f0*/  ULOP3.LUT UR5, UR5, 0x7fffe, URZ, 0xc0, !UPT ;  /* 0x0007fffe05057892 */ /* 0x000fc8000f8ec03f */
[----:B------:R-:W-:-:S03]  /*1200*/  UIADD3 UR5, UR4, -UR5, URZ ;  /* 0x8000000504057290 */ /* 0x000fc6000fffe03f */
[----:B------:R-:W-:Y:S01]  /*1210*/  ULDC UR4, c[0x0][0x28c] ;  /* 0x0000a30000047ab9 */ /* 0x000fe20000000800 */
[----:B------:R-:W-:Y:S01]  /*1220*/  ULEA UR5, UR5, UR6, 0xd ;  /* 0x0000000605057291 */ /* 0x000fe2000f8e683f */
[----:B------:R-:W-:-:S03]  /*1230*/  ISETP.LT.AND P0, PT, RZ, UR4, PT ;  /* 0x00000004ff007c0c */ /* 0x000fc6000bf01270 */
[----:B------:R-:W-:-:S04]  /*1240*/  UIADD3 UR5, UR5, 0x100, URZ ;  /* 0x0000010005057890 */ /* 0x000fc8000fffe03f */
[----:B------:R-:W-:-:S04]  /*1250*/  USHF.R.U32.HI UR5, URZ, 0x4, UR5 ;  /* 0x000000043f057899 */ /* 0x000fc80008011605 */
[----:B------:R-:W-:Y:S02]  /*1260*/  ULOP3.LUT UR41, UR5, 0x3fff, URZ, 0xc0, !UPT ;  /* 0x00003fff05297892 */ /* 0x000fe4000f8ec03f */
[----:B-1----:R-:W-:Y:S10]  /*1270*/  @P0 BRA `(.L_x_17) ;  /* 0x0000000000400947 */ /* 0x002ff40003800000 */
[----:B------:R-:W-:Y:S01]  /*1280*/  MOV R0, 0x0 ;  /* 0x0000000000007802 */ /* 0x000fe20000000f00 */
[----:B------:R-:W-:Y:S01]  /*1290*/  ULDC.64 UR4, c[0x4][0x68] ;  /* 0x01001a0000047ab9 */ /* 0x000fe20000000a00 */
[----:B------:R-:W-:Y:S01]  /*12a0*/  ULDC.64 UR6, c[0x4][0x8] ;  /* 0x0100020000067ab9 */ /* 0x000fe20000000a00 */
[----:B01----:R-:W-:Y:S01]  /*12b0*/  IMAD.U32 R4, RZ, RZ, UR4 ;  /* 0x00000004ff047e24 */ /* 0x003fe2000f8e00ff */
[----:B------:R0:W1:Y:S01]  /*12c0*/  LDC.64 R14, c[0x4][R0] ;  /* 0x01000000000e7b82 */ /* 0x0000620000000a00 */
[----:B------:R-:W-:Y:S01]  /*12d0*/  IMAD.U32 R5, RZ, RZ, UR5 ;  /* 0x00000005ff057e24 */ /* 0x000fe2000f8e00ff */
[----:B------:R-:W-:Y:S01]  /*12e0*/  ULDC.64 UR4, c[0x4][0x70] ;  /* 0x01001c0000047ab9 */ /* 0x000fe20000000a00 */
[----:B------:R-:W-:Y:S02]  /*12f0*/  IMAD.U32 R10, RZ, RZ, UR6 ;  /* 0x00000006ff0a7e24 */ /* 0x000fe4000f8e00ff */
[----:B------:R-:W-:Y:S02]  /*1300*/  IMAD.U32 R6, RZ, RZ, UR4 ;  /* 0x00000004ff067e24 */ /* 0x000fe4000f8e00ff */
[----:B------:R-:W-:-:S02]  /*1310*/  IMAD.U32 R7, RZ, RZ, UR5 ;  /* 0x00000005ff077e24 */ /* 0x000fc4000f8e00ff */
[----:B------:R-:W-:Y:S02]  /*1320*/  IMAD.U32 R11, RZ, RZ, UR7 ;  /* 0x00000007ff0b7e24 */ /* 0x000fe4000f8e00ff */
[----:B------:R-:W-:Y:S02]  /*1330*/  IMAD.MOV.U32 R8, RZ, RZ, 0x1e1 ;  /* 0x000001e1ff087424 */ /* 0x000fe400078e00ff */
[----:B------:R-:W-:Y:S02]  /*1340*/  IMAD.MOV.U32 R12, RZ, RZ, 0x1 ;  /* 0x00000001ff0c7424 */ /* 0x000fe400078e00ff */
[----:B0-----:R-:W-:-:S07]  /*1350*/  IMAD.MOV.U32 R13, RZ, RZ, RZ ;  /* 0x000000ffff0d7224 */ /* 0x001fce00078e00ff */
[----:B------:R-:W-:-:S07]  /*1360*/  LEPC R20, `(.L_x_17) ;  /* 0x000000001014794e */ /* 0x000fce0000000000 */
[----:B-1---5:R-:W-:Y:S05]  /*1370*/  CALL.ABS.NOINC R14 ;  /* 0x000000000e007343 */ /* 0x022fea0003c00000 */
.L_x_17:
[----:B------:R-:W-:-:S13]  /*1380*/  ISETP.NE.AND P0, PT, R157, 0x3, PT ;  /* 0x000000039d00780c */ /* 0x000fda0003f05270 */
[----:B------:R-:W-:Y:S05]  /*1390*/  @!P0 BRA `(.L_x_18) ;  /* 0x0000000000048947 */ /* 0x000fea0003800000 */
[----:B------:R-:W-:Y:S01]  /*13a0*/  BPT.TRAP 0x1 ;  /* 0x000000040000795c */ /* 0x000fe20000300000 */
.L_x_18:
[----:B------:R-:W2:Y:S01]  /*13b0*/  S2UR UR5, SR_CgaCtaId ;  /* 0x00000000000579c3 */ /* 0x000ea20000008800 */
[----:B------:R-:W-:Y:S01]  /*13c0*/  UMOV UR4, 0x400 ;  /* 0x0000040000047882 */ /* 0x000fe20000000000 */
[----:B------:R-:W-:Y:S02]  /*13d0*/  IMAD.U32 R0, RZ, RZ, UR38 ;  /* 0x00000026ff007e24 */ /* 0x000fe4000f8e00ff */
[----:B------:R-:W-:-:S03]  /*13e0*/  IMAD.U32 R3, RZ, RZ, UR39 ;  /* 0x00000027ff037e24 */ /* 0x000fc6000f8e00ff */
[----:B------:R-:W-:Y:S01]  /*13f0*/  SHF.L.U32 R0, R0, 0x1f, RZ ;  /* 0x0000001f00007819 */ /* 0x000fe200000006ff */
[----:B--2---:R-:W-:-:S06]  /*1400*/  ULEA UR4, UR5, UR4, 0x18 ;  /* 0x0000000405047291 */ /* 0x004fcc000f8ec03f */
[----:B------:R-:W-:-:S04]  /*1410*/  IMAD.U32 R6, RZ, RZ, UR4 ;  /* 0x00000004ff067e24 */ /* 0x000fc8000f8e00ff */
[----:B------:R-:W-:-:S04]  /*1420*/  IMAD R3, R3, 0x8, R6 ;  /* 0x0000000803037824 */ /* 0x000fc800078e0206 */
[----:B------:R2:W3:Y:S01]  /*1430*/  SYNCS.PHASECHK.TRANS64.TRYWAIT P1, [R3+URZ], R0 ;  /* 0x00000000030075a7 */ /* 0x0004e2000802017f */
[----:B------:R-:W-:Y:S05]  /*1440*/  @!P0 BRA `(.L_x_19) ;  /* 0x0000000000048947 */ /* 0x000fea0003800000 */
[----:B------:R-:W-:Y:S01]  /*1450*/  BPT.TRAP 0x1 ;  /* 0x000000040000795c */ /* 0x000fe20000300000 */
.L_x_19:
[----:B---3--:R-:W-:Y:S05]  /*1460*/  @P1 BRA `(.L_x_20) ;  /* 0x0000000000081947 */ /* 0x008fea0003800000 */
[----:B------:R-:W3:Y:S02]  /*1470*/  SYNCS.PHASECHK.TRANS64.TRYWAIT P1, [R3+URZ], R0 ;  /* 0x00000000030075a7 */ /* 0x000ee4000802017f */
[----:B---3--:R-:W-:Y:S05]  /*1480*/  @!P1 BRA `(.L_x_21) ;  /* 0x000000a400ec9947 */ /* 0x008fea0003800000 */
.L_x_20:
[----:B------:R-:W-:-:S04]  /*1490*/  UISETP.LT.AND UP0, UPT, UR40, 0x1, UPT ;  /* 0x000000012800788c */ /* 0x000fc8000bf01270 */
[----:B------:R-:W-:-:S06]  /*14a0*/  USEL UR4, UR40, 0x1, UP0 ;  /* 0x0000000128047887 */ /* 0x000fcc0008000000 */
[----:B--23--:R-:W-:Y:S01]  /*14b0*/  IMAD.U32 R0, RZ, RZ, UR4 ;  /* 0x00000004ff007e24 */ /* 0x00cfe2000f8e00ff */
[----:B------:R-:W-:Y:S05]  /*14c0*/  WARPSYNC.ALL ;  /* 0x0000000000007948 */ /* 0x000fea0003800000 */
[----:B------:R-:W-:-:S04]  /*14d0*/  IADD3 R0, -R0, UR40, RZ ;  /* 0x0000002800007c10 */ /* 0x000fc8000fffe1ff */
[----:B------:R-:W-:Y:S02]  /*14e0*/  ISETP.GE.AND P1, PT, R0, 0x1, PT ;  /* 0x000000010000780c */ /* 0x000fe40003f26270 */
[----:B------:R-:W-:Y:S01]  /*14f0*/  R2UR UR4, R6 ;  /* 0x00000000060472ca */ /* 0x000fe200000e0000 */
[----:B------:R-:W-:Y:S01]  /*1500*/  WARPGROUP.ARRIVE ;  /* 0x00000000000079c5 */ /* 0x000fe20000000000 */
[----:B------:R-:W-:Y:S01]  /*1510*/  UMOV UR9, 0x40000040 ;  /* 0x4000004000097882 */ /* 0x000fe20000000000 */
[----:B------:R-:W-:-:S10]  /*1520*/  UMOV UR11, 0x40000040 ;  /* 0x40000040000b7882 */ /* 0x000fd40000000000 */
[----:B------:R-:W-:-:S04]  /*1530*/  UIADD3 UR4, UR4, 0x18100, URZ ;  /* 0x0001810004047890 */ /* 0x000fc8000fffe03f */
[----:B------:R-:W-:-:S04]  /*1540*/  USHF.R.U32.HI UR4, URZ, 0x4, UR4 ;  /* 0x000000043f047899 */ /* 0x000fc80008011604 */
[----:B------:R-:W-:Y:S02]  /*1550*/  ULOP3.LUT UR5, UR4, 0x3fff, URZ, 0xc0, !UPT ;  /* 0x00003fff04057892 */ /* 0x000fe4000f8ec03f */
[----:B------:R-:W-:Y:S02]  /*1560*/  ULOP3.LUT UR4, UR41, 0x10000, URZ, 0xfc, !UPT ;  /* 0x0001000029047892 */ /* 0x000fe4000f8efc3f */
[----:B------:R-:W-:Y:S02]  /*1570*/  ULOP3.LUT UR5, UR5, 0x10000, URZ, 0xfc, !UPT ;  /* 0x0001000005057892 */ /* 0x000fe4000f8efc3f */
[----:B------:R-:W-:Y:S02]  /*1580*/  ULEA UR6, UR39, UR4, 0xb ;  /* 0x0000000427067291 */ /* 0x000fe4000f8e583f */
[----:B------:R-:W-:-:S05]  /*1590*/  ULEA UR7, UR39, UR5, 0xc ;  /* 0x0000000527077291 */ /* 0x000fca000f8e603f */
[----:B------:R-:W-:Y:S02]  /*15a0*/  UMOV UR8, UR6 ;  /* 0x0000000600087c82 */ /* 0x000fe40008000000 */
[----:B------:R-:W-:Y:S02]  /*15b0*/  UMOV UR10, UR7 ;  /* 0x00000007000a7c82 */ /* 0x000fe40008000000 */
[----:B------:R-:W-:Y:S01]  /*15c0*/  HGMMA.64x256x16.F32.BF16 R24, gdesc[UR8], RZ, !UPT, gsb0 ;  /* 0x03e00000081879f0 */ /* 0x000fe2000c0018ff */
[----:B------:R-:W-:Y:S02]  /*15d0*/  UIADD3 UR8, UR6, 0x2, URZ ;  /* 0x0000000206087890 */ /* 0x000fe4000fffe03f */
[----:B------:R-:W-:Y:S01]  /*15e0*/  UIADD3 UR10, UR7, 0x2, URZ ;  /* 0x00000002070a7890 */ /* 0x000fe2000fffe03f */
[----:B------:R-:W-:Y:S01]  /*15f0*/  UMOV UR9, 0x40000040 ;  /* 0x4000004000097882 */ /* 0x000fe20000000000 */
[----:B------:R-:W-:Y:S01]  /*1600*/  UMOV UR11, 0x40000040 ;  /* 0x40000040000b7882 */ /* 0x000fe20000000000 */
[----:B------:R-:W-:-:S02]  /*1610*/  WARPGROUP.DEPBAR.LE gsb0, 0x0 ;  /* 0x00008000000079c5 */ /* 0x000fc40000010000 */
[----:B------:R-:W-:-:S15]  /*1620*/  WARPGROUP.ARRIVE ;  /* 0x00000000000079c5 */ /* 0x000fde0000000000 */
[----:B------:R-:W-:-:S05]  /*1630*/  NOP ;  /* 0x0000000000007918 */ /* 0x000fca0000000000 */
[----:B------:R-:W-:Y:S01]  /*1640*/  HGMMA.64x256x16.F32.BF16 R24, gdesc[UR8], R24, gsb0 ;  /* 0x03e00000081879f0 */ /* 0x000fe20008001818 */
[----:B------:R-:W-:Y:S02]  /*1650*/  UIADD3 UR8, UR6, 0x4, URZ ;  /* 0x0000000406087890 */ /* 0x000fe4000fffe03f */
[----:B------:R-:W-:Y:S01]  /*1660*/  UIADD3 UR10, UR7, 0x4, URZ ;  /* 0x00000004070a7890 */ /* 0x000fe2000fffe03f */
[----:B------:R-:W-:Y:S01]  /*1670*/  UMOV UR9, 0x40000040 ;  /* 0x4000004000097882 */ /* 0x000fe20000000000 */
[----:B------:R-:W-:Y:S01]  /*1680*/  UMOV UR11, 0x40000040 ;  /* 0x40000040000b7882 */ /* 0x000fe20000000000 */
[----:B------:R-:W-:Y:S02]  /*1690*/  WARPGROUP.DEPBAR.LE gsb0, 0x0 ;  /* 0x00008000000079c5 */ /* 0x000fe40000010000 */
        /* <DEDUP_REMOVED lines=42> */
[----:B------:R-:W-:Y:S03]  /*1940*/  HGMMA.64x256x16.F32.BF16 R24, gdesc[UR8], R24, gsb0 ;  /* 0x03e00000081879f0 */ /* 0x000fe60008001818 */
[----:B------:R-:W-:Y:S02]  /*1950*/  WARPGROUP.DEPBAR.LE gsb0, 0x0 ;  /* 0x00008000000079c5 */ /* 0x000fe40000010000 */
[----:B------:R-:W-:Y:S05]  /*1960*/  @!P1 BRA `(.L_x_22) ;  /* 0x0000000400b09947 */ /* 0x000fea0003800000 */
[----:B------:R-:W-:Y:S02]  /*1970*/  UIADD3 UR6, UR39, 0x1, URZ ;  /* 0x0000000127067890 */ /* 0x000fe4000fffe03f */
[----:B------:R-:W-:Y:S02]  /*1980*/  IMAD.U32 R3, RZ, RZ, UR39 ;  /* 0x00000027ff037e24 */ /* 0x000fe4000f8e00ff */
[----:B------:R-:W-:-:S04]  /*1990*/  UISETP.NE.AND UP0, UPT, UR6, 0x3, UPT ;  /* 0x000000030600788c */ /* 0x000fc8000bf05270 */
[----:B------:R-:W-:Y:S02]  /*19a0*/  USEL UR7, URZ, 0x1, UP0 ;  /* 0x000000013f077887 */ /* 0x000fe40008000000 */
[----:B------:R-:W-:Y:S02]  /*19b0*/  USEL UR6, UR6, URZ, UP0 ;  /* 0x0000003f06067287 */ /* 0x000fe40008000000 */
[----:B------:R-:W-:-:S06]  /*19c0*/  ULOP3.LUT UR7, UR38, UR7, URZ, 0x3c, !UPT ;  /* 0x0000000726077292 */ /* 0x000fcc000f8e3c3f */
[----:B------:R-:W-:-:S07]  /*19d0*/  IMAD.U32 R7, RZ, RZ, UR7 ;  /* 0x00000007ff077e24 */ /* 0x000fce000f8e00ff */
.L_x_29:
[----:B------:R-:W-:Y:S05]  /*19e0*/  @!P0 BRA `(.L_x_23) ;  /* 0x0000000000048947 */ /* 0x000fea0003800000 */
[----:B------:R-:W-:Y:S01]  /*19f0*/  BPT.TRAP 0x1 ;  /* 0x000000040000795c */ /* 0x000fe20000300000 */
.L_x_23:
[----:B------:R-:W2:Y:S01]  /*1a00*/  S2UR UR8, SR_CgaCtaId ;  /* 0x00000000000879c3 */ /* 0x000ea20000008800 */
[----:B------:R-:W-:Y:S01]  /*1a10*/  UMOV UR7, 0x400 ;  /* 0x0000040000077882 */ /* 0x000fe20000000000 */
[----:B01----:R-:W-:Y:S01]  /*1a20*/  IMAD.U32 R5, RZ, RZ, UR6 ;  /* 0x00000006ff057e24 */ /* 0x003fe2000f8e00ff */
[----:B------:R-:W-:Y:S01]  /*1a30*/  SHF.L.U32 R4, R7, 0x1f, RZ ;  /* 0x0000001f07047819 */ /* 0x000fe200000006ff */
[----:B--2---:R-:W-:-:S06]  /*1a40*/  ULEA UR7, UR8, UR7, 0x18 ;  /* 0x0000000708077291 */ /* 0x004fcc000f8ec03f */
[----:B------:R-:W-:-:S04]  /*1a50*/  IMAD.U32 R6, RZ, RZ, UR7 ;  /* 0x00000007ff067e24 */ /* 0x000fc8000f8e00ff */
[----:B------:R-:W-:-:S04]  /*1a60*/  IMAD R5, R5, 0x8, R6 ;  /* 0x0000000805057824 */ /* 0x000fc800078e0206 */
[----:B------:R0:W1:Y:S01]  /*1a70*/  SYNCS.PHASECHK.TRANS64.TRYWAIT P1, [R5+URZ], R4 ;  /* 0x00000004050075a7 */ /* 0x000062000802017f */
[----:B------:R-:W-:Y:S05]  /*1a80*/  @!P0 BRA `(.L_x_24) ;  /* 0x0000000000048947 */ /* 0x000fea0003800000 */
[----:B------:R-:W-:Y:S01]  /*1a90*/  BPT.TRAP 0x1 ;  /* 0x000000040000795c */ /* 0x000fe20000300000 */
.L_x_24:
[----:B-1----:R-:W-:Y:S05]  /*1aa0*/  @P1 BRA `(.L_x_25) ;  /* 0x0000000000081947 */ /* 0x002fea0003800000 */
[----:B------:R-:W1:Y:S02]  /*1ab0*/  SYNCS.PHASECHK.TRANS64.TRYWAIT P1, [R5+URZ], R4 ;  /* 0x00000004050075a7 */ /* 0x000e64000802017f */
[----:B-1----:R-:W-:Y:S05]  /*1ac0*/  @!P1 BRA `(.L_x_26) ;  /* 0x000000a000709947 */ /* 0x002fea0003800000 */
.L_x_25:
[----:B------:R-:W-:Y:S01]  /*1ad0*/  ULEA UR7, UR6, UR4, 0xb ;  /* 0x0000000406077291 */ /* 0x000fe2000f8e583f */
[----:B------:R-:W-:Y:S01]  /*1ae0*/  WARPGROUP.ARRIVE ;  /* 0x00000000000079c5 */ /* 0x000fe20000000000 */
[----:B------:R-:W-:Y:S01]  /*1af0*/  ULEA UR12, UR6, UR5, 0xc ;  /* 0x00000005060c7291 */ /* 0x000fe2000f8e603f */
[----:B------:R-:W-:Y:S01]  /*1b00*/  UMOV UR9, 0x40000040 ;  /* 0x4000004000097882 */ /* 0x000fe20000000000 */
[----:B------:R-:W-:-:S03]  /*1b10*/  UMOV UR11, 0x40000040 ;  /* 0x40000040000b7882 */ /* 0x000fc60000000000 */
[----:B------:R-:W-:Y:S02]  /*1b20*/  UMOV UR8, UR7 ;  /* 0x0000000700087c82 */ /* 0x000fe40008000000 */
[----:B------:R-:W-:Y:S02]  /*1b30*/  UMOV UR10, UR12 ;  /* 0x0000000c000a7c82 */ /* 0x000fe40008000000 */
[----:B------:R-:W-:Y:S01]  /*1b40*/  HGMMA.64x256x16.F32.BF16 R24, gdesc[UR8], R24, gsb0 ;  /* 0x03e00000081879f0 */ /* 0x000fe20008001818 */
        /* <DEDUP_REMOVED lines=58> */
[----:B------:R-:W-:Y:S01]  /*1ef0*/  BPT.TRAP 0x1 ;  /* 0x000000040000795c */ /* 0x000fe20000300000 */
.L_x_27:
[----:B------:R-:W-:-:S13]  /*1f00*/  ISETP.NE.AND P1, PT, R156, RZ, PT ;  /* 0x000000ff9c00720c */ /* 0x000fda0003f25270 */
[----:B01----:R-:W-:-:S04]  /*1f10*/  @P1 IMAD R4, R3, 0x8, R6 ;  /* 0x0000000803041824 */ /* 0x003fc800078e0206 */
[----:B------:R-:W-:-:S05]  /*1f20*/  @P1 VIADD R5, R4, 0x18 ;  /* 0x0000001804051836 */ /* 0x000fca0000000000 */
[----:B------:R-:W-:-:S04]  /*1f30*/  @P1 PRMT R5, R22, 0x654, R5 ;  /* 0x0000065416051816 */ /* 0x000fc80000000005 */
[----:B------:R0:W-:Y:S01]  /*1f40*/  @P1 SYNCS.ARRIVE.TRANS64.RED.A1T0 RZ, [R5+URZ], RZ ;  /* 0x000000ff05ff19a7 */ /* 0x0001e2000810043f */
[----:B------:R-:W-:-:S13]  /*1f50*/  ISETP.GT.U32.AND P1, PT, R19, 0x1, PT ;  /* 0x000000011300780c */ /* 0x000fda0003f24070 */
[----:B0-----:R-:W-:Y:S05]  /*1f60*/  @P1 BRA `(.L_x_28) ;  /* 0x0000000000041947 */ /* 0x001fea0003800000 */
[----:B------:R-:W-:Y:S01]  /*1f70*/  BPT.TRAP 0x1 ;  /* 0x000000040000795c */ /* 0x000fe20000300000 */
.L_x_28:
[----:B------:R-:W-:Y:S01]  /*1f80*/  UIADD3 UR6, UR6, 0x1, URZ ;  /* 0x0000000106067890 */ /* 0x000fe2000fffe03f */
[C---:B------:R-:W-:Y:S01]  /*1f90*/  ISETP.GT.AND P2, PT, R0.reuse, 0x1, PT ;  /* 0x000000010000780c */ /* 0x040fe20003f44270 */
[----:B------:R-:W-:Y:S02]  /*1fa0*/  VIADD R3, R3, 0x1 ;  /* 0x0000000103037836 */ /* 0x000fe40000000000 */
[----:B------:R-:W-:Y:S01]  /*1fb0*/  UISETP.NE.AND UP0, UPT, UR6, 0x3, UPT ;  /* 0x000000030600788c */ /* 0x000fe2000bf05270 */
[----:B------:R-:W-:Y:S02]  /*1fc0*/  VIADD R0, R0, 0xffffffff ;  /* 0xffffffff00007836 */ /* 0x000fe40000000000 */
[C---:B------:R-:W-:Y:S01]  /*1fd0*/  ISETP.NE.AND P1, PT, R3.reuse, 0x3, PT ;  /* 0x000000030300780c */ /* 0x040fe20003f25270 */
[----:B------:R-:W-:Y:S02]  /*1fe0*/  USEL UR7, URZ, 0x1, UP0 ;  /* 0x000000013f077887 */ /* 0x000fe40008000000 */
[----:B------:R-:W-:Y:S01]  /*1ff0*/  USEL UR6, UR6, URZ, UP0 ;  /* 0x0000003f06067287 */ /* 0x000fe20008000000 */
[----:B------:R-:W-:-:S03]  /*2000*/  SEL R3, R3, RZ, P1 ;  /* 0x000000ff03037207 */ /* 0x000fc60000800000 */
[----:B------:R-:W-:Y:S01]  /*2010*/  LOP3.LUT R7, R7, UR7, RZ, 0x3c, !PT ;  /* 0x0000000707077c12 */ /* 0x000fe2000f8e3cff */
[----:B------:R-:W-:Y:S07]  /*2020*/  @P2 BRA `(.L_x_29) ;  /* 0xfffffff8006c2947 */ /* 0x000fee000383ffff */
.L_x_22:
[----:B------:R-:W2:Y:S02]  /*2030*/  LDC R0, c[0x0][0x28c] ;  /* 0x0000a300ff007b82 */ /* 0x000ea40000000800 */
[----:B--2---:R-:W-:-:S13]  /*2040*/  ISETP.GE.AND P1, PT, R0, 0x1, PT ;  /* 0x000000010000780c */ /* 0x004fda0003f26270 */
[----:B------:R-:W-:Y:S05]  /*2050*/  @!P1 BRA `(.L_x_30) ;  /* 0x0000000000509947 */ /* 0x000fea0003800000 */
[----:B------:R-:W-:Y:S05]  /*2060*/  @!P0 BRA `(.L_x_31) ;  /* 0x0000000000048947 */ /* 0x000fea0003800000 */
[----:B------:R-:W-:Y:S01]  /*2070*/  BPT.TRAP 0x1 ;  /* 0x000000040000795c */ /* 0x000fe20000300000 */
.L_x_31:
[----:B------:R-:W-:Y:S01]  /*2080*/  ISETP.NE.AND P1, PT, R156, RZ, PT ;  /* 0x000000ff9c00720c */ /* 0x000fe20003f25270 */
[----:B------:R-:W-:Y:S01]  /*2090*/  BSSY B0, `(.L_x_32) ;  /* 0x000000e000007945 */ /* 0x000fe20003800000 */
[----:B------:R-:W-:-:S11]  /*20a0*/  ISETP.GT.U32.AND P0, PT, R19, 0x1, PT ;  /* 0x000000011300780c */ /* 0x000fd60003f04070 */
[----:B------:R-:W-:Y:S05]  /*20b0*/  @!P1 BRA `(.L_x_33) ;  /* 0x00000000002c9947 */ /* 0x000fea0003800000 */
[----:B------:R-:W-:-:S04]  /*20c0*/  UISETP.LT.AND UP0, UPT, UR40, 0x1, UPT ;  /* 0x000000012800788c */ /* 0x000fc8000bf01270 */
[----:B------:R-:W-:-:S04]  /*20d0*/  USEL UR6, UR40, 0x1, UP0 ;  /* 0x0000000128067887 */ /* 0x000fc80008000000 */
[----:B------:R-:W-:-:S04]  /*20e0*/  UIADD3 UR6, UR39, UR40, -UR6 ;  /* 0x0000002827067290 */ /* 0x000fc8000fffe806 */
[----:B------:R-:W-:-:S04]  /*20f0*/  UIMAD.WIDE.U32 UR4, UR6, -0x55555555, URZ ;  /* 0xaaaaaaab060478a5 */ /* 0x000fc8000f8e003f */
[----:B------:R-:W-:-:S04]  /*2100*/  USHF.R.U32.HI UR4, URZ, 0x1, UR5 ;  /* 0x000000013f047899 */ /* 0x000fc80008011605 */
[----:B------:R-:W-:-:S06]  /*2110*/  UIMAD UR6, UR4, -0x3, UR6 ;  /* 0xfffffffd040678a4 */ /* 0x000fcc000f8e0206 */
[----:B------:R-:W-:-:S04]  /*2120*/  IMAD.U32 R3, RZ, RZ, UR6 ;  /* 0x00000006ff037e24 */ /* 0x000fc8000f8e00ff */
[----:B------:R-:W-:-:S04]  /*2130*/  IMAD R0, R3, 0x8, R6 ;  /* 0x0000000803007824 */ /* 0x000fc800078e0206 */
[----:B------:R-:W-:-:S05]  /*2140*/  VIADD R3, R0, 0x18 ;  /* 0x0000001800037836 */ /* 0x000fca0000000000 */
[----:B------:R-:W-:-:S04]  /*2150*/  PRMT R3, R22, 0x654, R3 ;  /* 0x0000065416037816 */ /* 0x000fc80000000003 */
[----:B------:R2:W-:Y:S03]  /*2160*/  SYNCS.ARRIVE.TRANS64.RED.A1T0 RZ, [R3+URZ], RZ ;  /* 0x000000ff03ff79a7 */ /* 0x0005e6000810043f */
.L_x_33:
[----:B------:R-:W-:Y:S05]  /*2170*/  BSYNC B0 ;  /* 0x0000000000007941 */ /* 0x000fea0003800000 */
.L_x_32:
[----:B------:R-:W-:Y:S05]  /*2180*/  @P0 BRA `(.L_x_30) ;  /* 0x0000000000040947 */ /* 0x000fea0003800000 */
[----:B------:R-:W-:Y:S01]  /*2190*/  BPT.TRAP 0x1 ;  /* 0x000000040000795c */ /* 0x000fe20000300000 */
.L_x_30:
[----:B------:R-:W3:Y:S01]  /*21a0*/  LDC R7, c[0x0][0x288] ;  /* 0x0000a200ff077b82 */ /* 0x000ee20000000800 */
[--C-:B------:R-:W-:Y:S01]  /*21b0*/  SHF.R.U32.HI R0, RZ, 0x2, R18.reuse ;  /* 0x00000002ff007819 */ /* 0x100fe20000011612 */
[----:B------:R-:W-:Y:S01]  /*21c0*/  UIADD3 UR39, UR40, UR39, URZ ;  /* 0x0000002728277290 */ /* 0x000fe2000fffe03f */
[----:B01----:R-:W-:Y:S01]  /*21d0*/  LOP3.LUT R4, R18, 0x60, RZ, 0xc0, !PT ;  /* 0x0000006012047812 */ /* 0x003fe200078ec0ff */
[----:B------:R-:W-:Y:S01]  /*21e0*/  ULDC UR7, c[0x0][0x284] ;  /* 0x0000a10000077ab9 */ /* 0x000fe20000000800 */
[----:B------:R-:W-:Y:S01]  /*21f0*/  SHF.R.U32.HI R5, RZ, 0x7, R18 ;  /* 0x00000007ff057819 */ /* 0x000fe20000011612 */
[----:B------:R-:W-:Y:S01]  /*2200*/  UISETP.GT.U32.AND UP0, UPT, UR39, 0x2, UPT ;  /* 0x000000022700788c */ /* 0x000fe2000bf04070 */
[----:B--2---:R-:W-:Y:S01]  /*2210*/  LOP3.LUT R3, R0, 0x7, RZ, 0xc0, !PT ;  /* 0x0000000700037812 */ /* 0x004fe200078ec0ff */
[----:B------:R-:W-:Y:S01]  /*2220*/  UISETP.GE.U32.AND UP1, UPT, UR40, 0x3, UPT ;  /* 0x000000032800788c */ /* 0x000fe2000bf26070 */
[----:B------:R-:W-:Y:S01]  /*2230*/  SHF.R.U32.HI R10, RZ, 0x1, R4 ;  /* 0x00000001ff0a7819 */ /* 0x000fe20000011604 */
[----:B------:R-:W-:Y:S01]  /*2240*/  IMAD.SHL.U32 R4, R18, 0x2, RZ ;  /* 0x0000000212047824 */ /* 0x000fe200078e00ff */
[----:B------:R-:W-:Y:S01]  /*2250*/  LOP3.LUT R0, R5, 0x1, RZ, 0xc0, !PT ;  /* 0x0000000105007812 */ /* 0x000fe200078ec0ff */
[----:B------:R-:W-:Y:S01]  /*2260*/  UISETP.LT.U32.AND UP0, UPT, UR40, 0x3, UP0 ;  /* 0x000000032800788c */ /* 0x000fe20008701070 */
[----:B------:R-:W-:Y:S01]  /*2270*/  IADD3 R5, RZ, -R10, -R3 ;  /* 0x8000000aff057210 */ /* 0x000fe20007ffe803 */
[----:B------:R-:W-:Y:S01]  /*2280*/  ULDC.64 UR8, c[0x0][0x5d0] ;  /* 0x0001740000087ab9 */ /* 0x000fe20000000a00 */
[----:B------:R-:W-:Y:S01]  /*2290*/  LOP3.LUT R9, R4, 0x6, RZ, 0xc0, !PT ;  /* 0x0000000604097812 */ /* 0x000fe200078ec0ff */
[C---:B------:R-:W-:Y:S01]  /*22a0*/  IMAD.SHL.U32 R6, R0.reuse, 0x40, RZ ;  /* 0x0000004000067824 */ /* 0x040fe200078e00ff */
[----:B------:R-:W-:Y:S01]  /*22b0*/  SHF.R.S32.HI R21, RZ, 0x1f, R23 ;  /* 0x0000001fff157819 */ /* 0x000fe20000011417 */
[----:B------:R-:W-:Y:S01]  /*22c0*/  IMAD R11, R0, -0x40, R5 ;  /* 0xffffffc0000b7824 */ /* 0x000fe200078e0205 */
[----:B------:R-:W-:Y:S01]  /*22d0*/  LOP3.LUT R0, R18, 0x3, RZ, 0xc0, !PT ;  /* 0x0000000312007812 */ /* 0x000fe200078ec0ff */
[----:B------:R-:W-:Y:S01]  /*22e0*/  UIMAD.WIDE.U32 UR4, UR39, -0x55555555, URZ ;  /* 0xaaaaaaab270478a5 */ /* 0x000fe2000f8e003f */
[----:B------:R-:W-:Y:S01]  /*22f0*/  PRMT R8, R9, 0x6540, R152 ;  /* 0x0000654009087816 */ /* 0x000fe20000000098 */
[----:B------:R-:W-:Y:S01]  /*2300*/  IMAD.SHL.U32 R152, R152, 0x100, RZ ;  /* 0x0000010098987824 */ /* 0x000fe200078e00ff */
[----:B------:R-:W-:Y:S01]  /*2310*/  USEL UR6, URZ, 0x1, !UP0 ;  /* 0x000000013f067887 */ /* 0x000fe2000c000000 */
[----:B---3--:R-:W-:Y:S01]  /*2320*/  IMAD R13, R0, -0x2, R7 ;  /* 0xfffffffe000d7824 */ /* 0x008fe200078e0207 */
[----:B------:R-:W-:Y:S01]  /*2330*/  SHF.R.S32.HI R9, RZ, 0x1f, R8 ;  /* 0x0000001fff097819 */ /* 0x000fe20000011408 */
[----:B------:R-:W-:Y:S01]  /*2340*/  IMAD.SHL.U32 R0, R153, 0x80, RZ ;  /* 0x0000008099007824 */ /* 0x000fe200078e00ff */
[----:B------:R-:W-:Y:S01]  /*2350*/  ISETP.GE.AND P0, PT, R152, R7, PT ;  /* 0x000000079800720c */ /* 0x000fe20003f06270 */
[----:B------:R-:W-:Y:S01]  /*2360*/  IMAD R4, R21, UR8, RZ ;  /* 0x0000000815047c24 */ /* 0x000fe2000f8e02ff */
[----:B------:R-:W-:Y:S01]  /*2370*/  LOP3.LUT R3, R6, 0x40, R3, 0xe2, !PT ;  /* 0x0000004006037812 */ /* 0x000fe200078ee203 */
[----:B------:R-:W-:Y:S01]  /*2380*/  USHF.R.U32.HI UR4, URZ, 0x1, UR5 ;  /* 0x000000013f047899 */ /* 0x000fe20008011605 */
[C---:B------:R-:W-:Y:S01]  /*2390*/  ISETP.GE.OR P0, PT, R0.reuse, UR7, P0 ;  /* 0x0000000700007c0c */ /* 0x040fe20008706670 */
[----:B------:R-:W-:Y:S01]  /*23a0*/  ULOP3.LUT UR38, UR38, UR6, URZ, 0x3c, !UPT ;  /* 0x0000000626267292 */ /* 0x000fe2000f8e3c3f */
[----:B------:R-:W-:Y:S01]  /*23b0*/  IMAD.WIDE R6, R153, 0x80, RZ ;  /* 0x0000008099067825 */ /* 0x000fe200078e02ff */
[----:B------:R-:W-:Y:S01]  /*23c0*/  UIMAD UR39, UR4, -0x3, UR39 ;  /* 0xfffffffd042778a4 */ /* 0x000fe2000f8e0227 */
[----:B------:R-:W-:Y:S01]  /*23d0*/  IADD3 R0, -R0, UR7, R11 ;  /* 0x0000000700007c10 */ /* 0x000fe2000fffe10b */
[----:B------:R-:W-:Y:S01]  /*23e0*/  @UP1 ULOP3.LUT UR38, UR38, 0x1, UR4, 0x78, !UPT ;  /* 0x0000000126261892 */ /* 0x000fe2000f8e7804 */
[C---:B------:R-:W-:Y:S01]  /*23f0*/  IMAD R15, R23.reuse, UR9, R4 ;  /* 0x00000009170f7c24 */ /* 0x040fe2000f8e0204 */
[----:B------:R-:W-:Y:S01]  /*2400*/  LOP3.LUT R169, R6, R3, R10, 0xfe, !PT ;  /* 0x0000000306a97212 */ /* 0x000fe200078efe0a */
[----:B------:R-:W-:-:S04]  /*2410*/  IMAD.WIDE.U32 R4, R23, UR8, R8 ;  /* 0x0000000817047c25 */ /* 0x000fc8000f8e0008 */
[----:B------:R-:W-:Y:S02]  /*2420*/  IMAD.IADD R5, R5, 0x1, R15 ;  /* 0x0000000105057824 */ /* 0x000fe400078e020f */
[----:B------:R-:W-:Y:S02]  /*2430*/  IMAD.IADD R3, R13, 0x1, -R152 ;  /* 0x000000010d037824 */ /* 0x000fe400078e0a98 */
[----:B------:R-:W-:Y:S01]  /*2440*/  IMAD.MOV.U32 R153, RZ, RZ, -0x1 ;  /* 0xffffffffff997424 */ /* 0x000fe200078e00ff */
[----:B------:R-:W-:Y:S06]  /*2450*/  @P0 BRA `(.L_x_34) ;  /* 0x0000007800dc0947 */ /* 0x000fec0003800000 */
[----:B------:R-:W0:Y:S01]  /*2460*/  LDC.64 R10, c[0x0][0x5c8] ;  /* 0x00017200ff0a7b82 */ /* 0x000e220000000a00 */
[----:B-----5:R-:W-:Y:S01]  /*2470*/  FSETP.NEU.AND P1, PT, R155, RZ, PT ;  /* 0x000000ff9b00720b */ /* 0x020fe20003f2d000 */
[----:B------:R-:W-:Y:S01]  /*2480*/  BSSY B0, `(.L_x_34) ;  /* 0x00007b4000007945 */ /* 0x000fe20003800000 */
[----:B------:R-:W-:-:S04]  /*2490*/  ISETP.GT.AND P0, PT, R3, RZ, PT ;  /* 0x000000ff0300720c */ /* 0x000fc80003f04270 */
[----:B------:R-:W-:Y:S01]  /*24a0*/  ISETP.GT.AND P3, PT, R0, RZ, P0 ;  /* 0x000000ff0000720c */ /* 0x000fe20000764270 */
[-C--:B0-----:R-:W-:Y:S02]  /*24b0*/  IMAD R12, R7, R10.reuse, RZ ;  /* 0x0000000a070c7224 */ /* 0x081fe400078e02ff */
[----:B------:R-:W-:-:S04]  /*24c0*/  IMAD.WIDE.U32 R160, R169, R10, R4 ;  /* 0x0000000aa9a07225 */ /* 0x000fc800078e0004 */
[----:B------:R-:W-:-:S04]  /*24d0*/  IMAD R5, R169, R11, R12 ;  /* 0x0000000ba9057224 */ /* 0x000fc800078e020c */
[----:B------:R-:W-:Y:S01]  /*24e0*/  IMAD.IADD R171, R161, 0x1, R5 ;  /* 0x00000001a1ab7824 */ /* 0x000fe200078e0205 */
[----:B------:R-:W-:Y:S06]  /*24f0*/  @!P1 BRA `(.L_x_35) ;  /* 0x0000005400989947 */ /* 0x000fec0003800000 */
[----:B------:R-:W0:Y:S01]  /*2500*/  LDC.64 R14, c[0x0][0x5b8] ;  /* 0x00016e00ff0e7b82 */ /* 0x000e220000000a00 */
[----:B------:R-:W-:-:S07]  /*2510*/  ULDC.64 UR4, c[0x0][0x5c0] ;  /* 0x0001700000047ab9 */ /* 0x000fce0000000a00 */
[----:B------:R-:W1:Y:S08]  /*2520*/  LDC.64 R166, c[0x0][0x5b0] ;  /* 0x00016c00ffa67b82 */ /* 0x000e700000000a00 */
[----:B------:R-:W2:Y:S01]  /*2530*/  LDC.64 R12, c[0x0][0x5a8] ;  /* 0x00016a00ff0c7b82 */ /* 0x000ea20000000a00 */
[-C--:B0-----:R-:W-:Y:S02]  /*2540*/  IMAD R4, R21, R14.reuse, RZ ;  /* 0x0000000e15047224 */ /* 0x081fe400078e02ff */
[----:B------:R-:W-:-:S04]  /*2550*/  IMAD.WIDE.U32 R162, R23, R14, R8 ;  /* 0x0000000e17a27225 */ /* 0x000fc800078e0008 */
[----:B------:R-:W-:Y:S02]  /*2560*/  IMAD R161, R23, R15, R4 ;  /* 0x0000000f17a17224 */ /* 0x000fe400078e0204 */
[-C--:B-1----:R-:W-:Y:S02]  /*2570*/  IMAD R6, R7, R166.reuse, RZ ;  /* 0x000000a607067224 */ /* 0x082fe400078e02ff */
[----:B------:R-:W-:Y:S02]  /*2580*/  IMAD.IADD R21, R163, 0x1, R161 ;  /* 0x00000001a3157824 */ /* 0x000fe400078e02a1 */
[----:B------:R-:W-:Y:S02]  /*2590*/  IMAD.MOV.U32 R20, RZ, RZ, R162 ;  /* 0x000000ffff147224 */ /* 0x000fe400078e00a2 */
[C---:B------:R-:W-:Y:S02]  /*25a0*/  IMAD R165, R169.reuse, R167, R6 ;  /* 0x000000a7a9a57224 */ /* 0x040fe400078e0206 */
[----:B------:R-:W-:-:S04]  /*25b0*/  IMAD.WIDE.U32 R4, R169, R166, R20 ;  /* 0x000000a6a9047225 */ /* 0x000fc800078e0014 */
[----:B------:R-:W-:Y:S01]  /*25c0*/  IMAD.IADD R5, R5, 0x1, R165 ;  /* 0x0000000105057824 */ /* 0x000fe200078e02a5 */
[----:B--2---:R-:W-:-:S04]  /*25d0*/  LEA R6, P1, R4, R12, 0x1 ;  /* 0x0000000c04067211 */ /* 0x004fc800078208ff */
[----:B------:R-:W-:-:S05]  /*25e0*/  LEA.HI.X R7, R4, R13, R5, 0x1, P1 ;  /* 0x0000000d04077211 */ /* 0x000fca00008f0c05 */
[----:B------:R0:W2:Y:S01]  /*25f0*/  @P3 LDG.E.LTC128B.U16 R15, desc[UR36][R6.64] ;  /* 0x00000024060f3981 */ /* 0x0000a2000c1e1520 */
[----:B------:R-:W-:Y:S01]  /*2600*/  IMAD.WIDE.U32 R158, R169, R166, R8 ;  /* 0x000000a6a99e7225 */ /* 0x000fe200078e0008 */
[----:B------:R-:W-:Y:S03]  /*2610*/  BSSY B1, `(.L_x_36) ;  /* 0x0000013000017945 */ /* 0x000fe60003800000 */
[----:B------:R-:W-:Y:S02]  /*2620*/  IMAD.IADD R159, R165, 0x1, R159 ;  /* 0x00000001a59f7824 */ /* 0x000fe400078e029f */
[----:B------:R-:W-:-:S04]  /*2630*/  IMAD.WIDE.U32 R158, R23, R14, R158 ;  /* 0x0000000e179e7225 */ /* 0x000fc800078e009e */
[----:B0-----:R-:W-:Y:S01]  /*2640*/  IMAD.IADD R7, R161, 0x1, R159 ;  /* 0x00000001a1077824 */ /* 0x001fe200078e029f */
[----:B------:R-:W-:Y:S02]  /*2650*/  LEA R6, P4, R158, R12, 0x1 ;  /* 0x0000000c9e067211 */ /* 0x000fe400078808ff */
[----:B------:R-:W-:Y:S02]  /*2660*/  SHF.L.U64.HI R159, R166, 0x3, R167 ;  /* 0x00000003a69f7819 */ /* 0x000fe400000102a7 */
[----:B------:R-:W-:Y:S01]  /*2670*/  LEA.HI.X R7, R158, R13, R7, 0x1, P4 ;  /* 0x0000000d9e077211 */ /* 0x000fe200020f0c07 */
[----:B------:R-:W-:Y:S02]  /*2680*/  IMAD.SHL.U32 R158, R166, 0x8, RZ ;  /* 0x00000008a69e7824 */ /* 0x000fe400078e00ff */
[----:B--2---:R-:W-:-:S04]  /*2690*/  IMAD.U32 R4, R15, 0x10000, RZ ;  /* 0x000100000f047824 */ /* 0x004fc800078e00ff */
[----:B------:R-:W-:Y:S01]  /*26a0*/  FMUL R5, R4, R155 ;  /* 0x0000009b04057220 */ /* 0x000fe20000400000 */
[----:B------:R-:W-:-:S03]  /*26b0*/  LEA R4, P1, R160, UR4, 0x1 ;  /* 0x00000004a0047c11 */ /* 0x000fc6000f8208ff */
[----:B------:R-:W-:Y:S01]  /*26c0*/  FFMA R24, R24, R154, R5 ;  /* 0x0000009a18187223 */ /* 0x000fe20000000005 */
[----:B------:R-:W-:Y:S02]  /*26d0*/  LEA.HI.X R5, R160, UR5, R171, 0x1, P1 ;  /* 0x00000005a0057c11 */ /* 0x000fe400088f0cab */
[----:B------:R-:W-:Y:S02]  /*26e0*/  ISETP.GT.AND P1, PT, R3, 0x1, PT ;  /* 0x000000010300780c */ /* 0x000fe40003f24270 */
[----:B------:R-:W-:Y:S02]  /*26f0*/  F2FP.BF16.F32.PACK_AB R24, RZ, R24 ;  /* 0x00000018ff18723e */ /* 0x000fe400000010ff */
[----:B------:R-:W-:-:S03]  /*2700*/  ISETP.GT.AND P2, PT, R0, RZ, P1 ;  /* 0x000000ff0000720c */ /* 0x000fc60000f44270 */
[----:B------:R0:W-:Y:S10]  /*2710*/  @P3 STG.E.U16 desc[UR36][R4.64], R24 ;  /* 0x0000001804003986 */ /* 0x0001f4000c101524 */
[----:B------:R-:W-:Y:S05]  /*2720*/  @!P2 BRA `(.L_x_37) ;  /* 0x000000000004a947 */ /* 0x000fea0003800000 */
[----:B------:R1:W5:Y:S02]  /*2730*/  LDG.E.LTC128B.U16 R15, desc[UR36][R6.64+0x2] ;  /* 0x00000224060f7981 */ /* 0x000364000c1e1520 */
.L_x_37:
[----:B------:R-:W-:Y:S05]  /*2740*/  BSYNC B1 ;  /* 0x0000000000017941 */ /* 0x000fea0003800000 */
.L_x_36:
[----:B-----5:R-:W-:Y:S01]  /*2750*/  IMAD.U32 R20, R15, 0x10000, RZ ;  /* 0x000100000f147824 */ /* 0x020fe200078e00ff */
[----:B------:R-:W-:Y:S01]  /*2760*/  ISETP.GT.AND P0, PT, R0, 0x8, P0 ;  /* 0x000000080000780c */ /* 0x000fe20000704270 */
[----:B------:R-:W-:Y:S01]  /*2770*/  IMAD.WIDE.U32 R158, R169, R166, R158 ;  /* 0x000000a6a99e7225 */ /* 0x000fe200078e009e */
[----:B------:R-:W-:-:S03]  /*2780*/  PRMT R152, R15, 0x7610, R152 ;  /* 0x000076100f987816 */ /* 0x000fc60000000098 */
[----:B------:R-:W-:Y:S01]  /*2790*/  FMUL R20, R20, R155 ;  /* 0x0000009b14147220 */ /* 0x000fe20000400000 */
[----:B------:R-:W-:Y:S01]  /*27a0*/  IMAD.IADD R165, R165, 0x1, R159 ;  /* 0x00000001a5a57824 */ /* 0x000fe200078e029f */
[----:B------:R-:W-:Y:S02]  /*27b0*/  IADD3 R162, P3, R162, R158, RZ ;  /* 0x0000009ea2a27210 */ /* 0x000fe40007f7e0ff */
[----:B------:R-:W-:-:S03]  /*27c0*/  FFMA R25, R25, R154, R20 ;  /* 0x0000009a19197223 */ /* 0x000fc60000000014 */
[----:B------:R-:W-:Y:S02]  /*27d0*/  IMAD.X R21, R165, 0x1, R21, P3 ;  /* 0x00000001a5157824 */ /* 0x000fe400018e0615 */
[----:B------:R-:W-:Y:S02]  /*27e0*/  F2FP.BF16.F32.PACK_AB R25, RZ, R25 ;  /* 0x00000019ff19723e */ /* 0x000fe400000010ff */
[C---:B------:R-:W-:Y:S02]  /*27f0*/  LEA R20, P3, R162.reuse, R12, 0x1 ;  /* 0x0000000ca2147211 */ /* 0x040fe400078608ff */
[----:B------:R-:W-:Y:S02]  /*2800*/  PRMT R159, R25, 0x7610, R159 ;  /* 0x00007610199f7816 */ /* 0x000fe4000000009f */
[----:B------:R-:W-:-:S03]  /*2810*/  LEA.HI.X R21, R162, R13, R21, 0x1, P3 ;  /* 0x0000000da2157211 */ /* 0x000fc600018f0c15 */
[----:B------:R2:W-:Y:S04]  /*2820*/  @P2 STG.E.U16 desc[UR36][R4.64+0x2], R159 ;  /* 0x0000029f04002986 */ /* 0x0005e8000c101524 */
[----:B------:R-:W0:Y:S01]  /*2830*/  @P0 LDG.E.LTC128B.U16 R152, desc[UR36][R20.64] ;  /* 0x0000002414980981 */ /* 0x000e22000c1e1520 */
[----:B------:R-:W-:Y:S01]  /*2840*/  IADD3 R8, P2, R8, R158, RZ ;  /* 0x0000009e08087210 */ /* 0x000fe20007f5e0ff */
[----:B------:R-:W-:Y:S01]  /*2850*/  BSSY B1, `(.L_x_38) ;  /* 0x0000011000017945 */ /* 0x000fe20003800000 */
[----:B------:R-:W-:Y:S02]  /*2860*/  SHF.L.U64.HI R11, R10, 0x4, R11 ;  /* 0x000000040a0b7819 */ /* 0x000fe4000001020b */
[----:B------:R-:W-:Y:S01]  /*2870*/  ISETP.GT.AND P1, PT, R0, 0x8, P1 ;  /* 0x000000080000780c */ /* 0x000fe20000f24270 */
[----:B------:R-:W-:Y:S01]  /*2880*/  IMAD.X R9, R9, 0x1, R165, P2 ;  /* 0x0000000109097824 */ /* 0x000fe200010e06a5 */
[----:B------:R-:W-:Y:S01]  /*2890*/  LEA R10, P2, R10, R4, 0x4 ;  /* 0x000000040a0a7211 */ /* 0x000fe200078420ff */
[----:B------:R-:W-:-:S04]  /*28a0*/  IMAD.WIDE.U32 R14, R23, R14, R8 ;  /* 0x0000000e170e7225 */ /* 0x000fc800078e0008 */
[----:B------:R-:W-:Y:S01]  /*28b0*/  IMAD.X R11, R11, 0x1, R5, P2 ;  /* 0x000000010b0b7824 */ /* 0x000fe200010e0605 */
[----:B------:R-:W-:Y:S01]  /*28c0*/  LEA R8, P3, R14, R12, 0x1 ;  /* 0x0000000c0e087211 */ /* 0x000fe200078608ff */
[----:B------:R-:W-:-:S05]  /*28d0*/  IMAD.IADD R9, R161, 0x1, R15 ;  /* 0x00000001a1097824 */ /* 0x000fca00078e020f */
[----:B------:R-:W-:Y:S01]  /*28e0*/  LEA.HI.X R9, R14, R13, R9, 0x1, P3 ;  /* 0x0000000d0e097211 */ /* 0x000fe200018f0c09 */
[----:B0-----:R-:W-:-:S04]  /*28f0*/  IMAD.U32 R24, R152, 0x10000, RZ ;  /* 0x0001000098187824 */ /* 0x001fc800078e00ff */
[----:B------:R-:W-:-:S04]  /*2900*/  FMUL R25, R24, R155 ;  /* 0x0000009b18197220 */ /* 0x000fc80000400000 */
[----:B------:R-:W-:-:S05]  /*2910*/  FFMA R25, R26, R154, R25 ;  /* 0x0000009a1a197223 */ /* 0x000fca0000000019 */
[----:B------:R-:W-:-:S05]  /*2920*/  F2FP.BF16.F32.PACK_AB R25, RZ, R25 ;  /* 0x00000019ff19723e */ /* 0x000fca00000010ff */
[----:B------:R2:W-:Y:S01]  /*2930*/  @P0 STG.E.U16 desc[UR36][R10.64], R25 ;  /* 0x000000190a000986 */ /* 0x0005e2000c101524 */
[----:B------:R-:W-:Y:S05]  /*2940*/  @!P1 BRA `(.L_x_39) ;  /* 0x0000000000049947 */ /* 0x000fea0003800000 */
[----:B------:R0:W5:Y:S02]  /*2950*/  LDG.E.LTC128B.U16 R152, desc[UR36][R8.64+0x2] ;  /* 0x0000022408987981 */ /* 0x000164000c1e1520 */
.L_x_39:
[----:B------:R-:W-:Y:S05]  /*2960*/  BSYNC B1 ;  /* 0x0000000000017941 */ /* 0x000fea0003800000 */
.L_x_38:
[----:B-----5:R-:W-:Y:S01]  /*2970*/  IMAD.U32 R12, R152, 0x10000, RZ ;  /* 0x00010000980c7824 */ /* 0x020fe200078e00ff */
[----:B------:R-:W-:Y:S01]  /*2980*/  ISETP.GT.AND P0, PT, R3, 0x8, PT ;  /* 0x000000080300780c */ /* 0x000fe20003f04270 */
[----:B------:R-:W-:Y:S02]  /*2990*/  BSSY B1, `(.L_x_40) ;  /* 0x0000008000017945 */ /* 0x000fe40003800000 */
[----:B------:R-:W-:Y:S01]  /*29a0*/  FMUL R12, R12, R155 ;  /* 0x0000009b0c0c7220 */ /* 0x000fe20000400000 */
[----:B------:R-:W-:-:S03]  /*29b0*/  ISETP.GT.AND P2, PT, R0, RZ, P0 ;  /* 0x000000ff0000720c */ /* 0x000fc60000744270 */
[----:B------:R-:W-:-:S05]  /*29c0*/  FFMA R12, R27, R154, R12 ;  /* 0x0000009a1b0c7223 */ /* 0x000fca000000000c */
[----:B------:R-:W-:-:S05]  /*29d0*/  F2FP.BF16.F32.PACK_AB R12, RZ, R12 ;  /* 0x0000000cff0c723e */ /* 0x000fca00000010ff */
[----:B------:R3:W-:Y:S01]  /*29e0*/  @P1 STG.E.U16 desc[UR36][R10.64+0x2], R12 ;  /* 0x0000020c0a001986 */ /* 0x0007e2000c101524 */
[----:B------:R-:W-:Y:S05]  /*29f0*/  @!P2 BRA `(.L_x_41) ;  /* 0x000000000004a947 */ /* 0x000fea0003800000 */
[----:B------:R4:W5:Y:S02]  /*2a00*/  LDG.E.LTC128B.U16 R152, desc[UR36][R6.64+0x10] ;  /* 0x0000102406987981 */ /* 0x000964000c1e1520 */
.L_x_41:
[----:B------:R-:W-:Y:S05]  /*2a10*/  BSYNC B1 ;  /* 0x0000000000017941 */ /* 0x000fea0003800000 */
.L_x_40:
[----:B---3-5:R-:W-:Y:S01]  /*2a20*/  IMAD.U32 R12, R152, 0x10000, RZ ;  /* 0x00010000980c7824 */ /* 0x028fe200078e00ff */
        /* <DEDUP_REMOVED lines=9> */
.L_x_43:
[----:B------:R-:W-:Y:S05]  /*2ac0*/  BSYNC B1 ;  /* 0x0000000000017941 */ /* 0x000fea0003800000 */
.L_x_42:
[----:B-----5:R-:W-:Y:S01]  /*2ad0*/  IMAD.U32 R12, R152, 0x10000, RZ ;  /* 0x00010000980c7824 */ /* 0x020fe200078e00ff */
[----:B------:R-:W-:Y:S01]  /*2ae0*/  ISETP.GT.AND P0, PT, R0, 0x8, P0 ;  /* 0x000000080000780c */ /* 0x000fe20000704270 */
[----:B------:R-:W-:Y:S02]  /*2af0*/  BSSY B1, `(.L_x_44) ;  /* 0x0000007000017945 */ /* 0x000fe40003800000 */
[----:B------:R-:W-:-:S04]  /*2b00*/  FMUL R12, R12, R155 ;  /* 0x0000009b0c0c7220 */ /* 0x000fc80000400000 */
[----:B------:R-:W-:-:S05]  /*2b10*/  FFMA R12, R29, R154, R12 ;  /* 0x0000009a1d0c7223 */ /* 0x000fca000000000c */
[----:B------:R-:W-:-:S05]  /*2b20*/  F2FP.BF16.F32.PACK_AB R12, RZ, R12 ;  /* 0x0000000cff0c723e */ /* 0x000fca00000010ff */
[----:B------:R0:W-:Y:S01]  /*2b30*/  @P3 STG.E.U16 desc[UR36][R4.64+0x12], R12 ;  /* 0x0000120c04003986 */ /* 0x0001e2000c101524 */
[----:B------:R-:W-:Y:S05]  /*2b40*/  @!P0 BRA `(.L_x_45) ;  /* 0x0000000000048947 */ /* 0x000fea0003800000 */
[----:B------:R0:W5:Y:S02]  /*2b50*/  LDG.E.LTC128B.U16 R152, desc[UR36][R8.64+0x10] ;  /* 0x0000102408987981 */ /* 0x000164000c1e1520 */
.L_x_45:
[----:B------:R-:W-:Y:S05]  /*2b60*/  BSYNC B1 ;  /* 0x0000000000017941 */ /* 0x000fea0003800000 */
.L_x_44:
[----:B0----5:R-:W-:Y:S01]  /*2b70*/  IMAD.U32 R12, R152, 0x10000, RZ ;  /* 0x00010000980c7824 */ /* 0x021fe200078e00ff */
[----:B------:R-:W-:Y:S01]  /*2b80*/  ISETP.GT.AND P1, PT, R0, 0x8, P1 ;  /* 0x000000080000780c */ /* 0x000fe20000f24270 */
[----:B------:R-:W-:Y:S02]  /*2b90*/  BSSY B1, `(.L_x_46) ;  /* 0x0000007000017945 */ /* 0x000fe40003800000 */
[----:B---3--:R-:W-:-:S04]  /*2ba0*/  FMUL R13, R12, R155 ;  /* 0x0000009b0c0d7220 */ /* 0x008fc80000400000 */
[----:B------:R-:W-:-:S05]  /*2bb0*/  FFMA R13, R30, R154, R13 ;  /* 0x0000009a1e0d7223 */ /* 0x000fca000000000d */
[----:B------:R-:W-:-:S05]  /*2bc0*/  F2FP.BF16.F32.PACK_AB R13, RZ, R13 ;  /* 0x0000000dff0d723e */ /* 0x000fca00000010ff */
[----:B------:R0:W-:Y:S01]  /*2bd0*/  @P0 STG.E.U16 desc[UR36][R10.64+0x10], R13 ;  /* 0x0000100d0a000986 */ /* 0x0001e2000c101524 */
[----:B------:R-:W-:Y:S05]  /*2be0*/  @!P1 BRA `(.L_x_47) ;  /* 0x0000000000049947 */ /* 0x000fea0003800000 */
[----:B------:R3:W5:Y:S02]  /*2bf0*/  LDG.E.LTC128B.U16 R152, desc[UR36][R8.64+0x12] ;  /* 0x0000122408987981 */ /* 0x000764000c1e1520 */
.L_x_47:
[----:B------:R-:W-:Y:S05]  /*2c00*/  BSYNC B1 ;  /* 0x0000000000017941 */ /* 0x000fea0003800000 */
.L_x_46:
        /* <DEDUP_REMOVED lines=10> */
.L_x_49:
[----:B------:R-:W-:Y:S05]  /*2cb0*/  BSYNC B1 ;  /* 0x0000000000017941 */ /* 0x000fea0003800000 */
.L_x_48:
[----:B0----5:R-:W-:Y:S01]  /*2cc0*/  IMAD.U32 R12, R152, 0x10000, RZ ;  /* 0x00010000980c7824 */ /* 0x021fe200078e00ff */
        /* <DEDUP_REMOVED lines=9> */
.L_x_51:
[----:B------:R-:W-:Y:S05]  /*2d60*/  BSYNC B1 ;  /* 0x0000000000017941 */ /* 0x000fea0003800000 */
.L_x_50:
        /* <DEDUP_REMOVED lines=9> */
.L_x_53:
[----:B------:R-:W-:Y:S05]  /*2e00*/  BSYNC B1 ;  /* 0x0000000000017941 */ /* 0x000fea0003800000 */
.L_x_52:
[----:B0----5:R-:W-:Y:S01]  /*2e10*/  IMAD.U32 R12, R152, 0x10000, RZ ;  /* 0x00010000980c7824 */ /* 0x021fe200078e00ff */
        /* <DEDUP_REMOVED lines=8> */
.L_x_55:
[----:B------:R-:W-:Y:S05]  /*2ea0*/  BSYNC B1 ;  /* 0x0000000000017941 */ /* 0x000fea0003800000 */
.L_x_54:
        /* <DEDUP_REMOVED lines=10> */
.L_x_57:
[----:B------:R-:W-:Y:S05]  /*2f50*/  BSYNC B1 ;  /* 0x0000000000017941 */ /* 0x000fea0003800000 */
.L_x_56:
        /* <DEDUP_REMOVED lines=10> */
.L_x_59:
[----:B------:R-:W-:Y:S05]  /*3000*/  BSYNC B1 ;  /* 0x0000000000017941 */ /* 0x000fea0003800000 */
.L_x_58:
        /* <DEDUP_REMOVED lines=9> */
.L_x_61:
[----:B------:R-:W-:Y:S05]  /*30a0*/  BSYNC B1 ;  /* 0x0000000000017941 */ /* 0x000fea0003800000 */
.L_x_60:
        /* <DEDUP_REMOVED lines=9> */
.L_x_63:
[----:B------:R-:W-:Y:S05]  /*3140*/  BSYNC B1 ;  /* 0x0000000000017941 */ /* 0x000fea0003800000 */
.L_x_62:
        /* <DEDUP_REMOVED lines=10> */
.L_x_65:
[----:B------:R-:W-:Y:S05]  /*31f0*/  BSYNC B1 ;  /* 0x0000000000017941 */ /* 0x000fea0003800000 */
.L_x_64:
        /* <DEDUP_REMOVED lines=10> */
.L_x_67:
[----:B------:R-:W-:Y:S05]  /*32a0*/  BSYNC B1 ;  /* 0x0000000000017941 */ /* 0x000fea0003800000 */
.L_x_66:
        /* <DEDUP_REMOVED lines=9> */
.L_x_69:
[----:B------:R-:W-:Y:S05]  /*3340*/  BSYNC B1 ;  /* 0x0000000000017941 */ /* 0x000fea0003800000 */
.L_x_68:
        /* <DEDUP_REMOVED lines=9> */
.L_x_71:
[----:B------:R-:W-:Y:S05]  /*33e0*/  BSYNC B1 ;  /* 0x0000000000017941 */ /* 0x000fea0003800000 */
.L_x_70:
        /* <DEDUP_REMOVED lines=10> */
.L_x_73:
[----:B------:R-:W-:Y:S05]  /*3490*/  BSYNC B1 ;  /* 0x0000000000017941 */ /* 0x000fea0003800000 */
.L_x_72:
        /* <DEDUP_REMOVED lines=10> */
.L_x_75:
[----:B------:R-:W-:Y:S05]  /*3540*/  BSYNC B1 ;  /* 0x0000000000017941 */ /* 0x000fea0003800000 */
.L_x_74:
        /* <DEDUP_REMOVED lines=9> */
.L_x_77:
[----:B------:R-:W-:Y:S05]  /*35e0*/  BSYNC B1 ;  /* 0x0000000000017941 */ /* 0x000fea0003800000 */
.L_x_76:
        /* <DEDUP_REMOVED lines=9> */
.L_x_79:
[----:B------:R-:W-:Y:S05]  /*3680*/  BSYNC B1 ;  /* 0x0000000000017941 */ /* 0x000fea0003800000 */
.L_x_78:
        /* <DEDUP_REMOVED lines=10> */
.L_x_81:
[----:B------:R-:W-:Y:S05]  /*3730*/  BSYNC B1 ;  /* 0x0000000000017941 */ /* 0x000fea0003800000 */
.L_x_80:
        /* <DEDUP_REMOVED lines=10> */
.L_x_83:
[----:B------:R-:W-:Y:S05]  /*37e0*/  BSYNC B1 ;  /* 0x0000000000017941 */ /* 0x000fea0003800000 */
.L_x_82:
        /* <DEDUP_REMOVED lines=9> */
.L_x_85:
[----:B------:R-:W-:Y:S05]  /*3880*/  BSYNC B1 ;  /* 0x0000000000017941 */ /* 0x000fea0003800000 */
.L_x_84:
        /* <DEDUP_REMOVED lines=9> */
.L_x_87:
[----:B------:R-:W-:Y:S05]  /*3920*/  BSYNC B1 ;  /* 0x0000000000017941 */ /* 0x000fea0003800000 */
.L_x_86:
        /* <DEDUP_REMOVED lines=10> */
.L_x_89:
[----:B------:R-:W-:Y:S05]  /*39d0*/  BSYNC B1 ;  /* 0x0000000000017941 */ /* 0x000fea0003800000 */
.L_x_88:
        /* <DEDUP_REMOVED lines=10> */
.L_x_91:
[----:B------:R-:W-:Y:S05]  /*3a80*/  BSYNC B1 ;  /* 0x0000000000017941 */ /* 0x000fea0003800000 */
.L_x_90:
        /* <DEDUP_REMOVED lines=9> */
.L_x_93:
[----:B------:R-:W-:Y:S05]  /*3b20*/  BSYNC B1 ;  /* 0x0000000000017941 */ /* 0x000fea0003800000 */
.L_x_92:
        /* <DEDUP_REMOVED lines=9> */
.L_x_95:
[----:B------:R-:W-:Y:S05]  /*3bc0*/  BSYNC B1 ;  /* 0x0000000000017941 */ /* 0x000fea0003800000 */
.L_x_94:
        /* <DEDUP_REMOVED lines=10> */
.L_x_97:
[----:B------:R-:W-:Y:S05]  /*3c70*/  BSYNC B1 ;  /* 0x0000000000017941 */ /* 0x000fea0003800000 */
.L_x_96:
        /* <DEDUP_REMOVED lines=10> */
.L_x_99:
[----:B------:R-:W-:Y:S05]  /*3d20*/  BSYNC B1 ;  /* 0x0000000000017941 */ /* 0x000fea0003800000 */
.L_x_98:
        /* <DEDUP_REMOVED lines=9> */
.L_x_101:
[----:B------:R-:W-:Y:S05]  /*3dc0*/  BSYNC B1 ;  /* 0x0000000000017941 */ /* 0x000fea0003800000 */
.L_x_100:
        /* <DEDUP_REMOVED lines=9> */
.L_x_103:
[----:B------:R-:W-:Y:S05]  /*3e60*/  BSYNC B1 ;  /* 0x0000000000017941 */ /* 0x000fea0003800000 */
.L_x_102:
        /* <DEDUP_REMOVED lines=10> */
.L_x_105:
[----:B------:R-:W-:Y:S05]  /*3f10*/  BSYNC B1 ;  /* 0x0000000000017941 */ /* 0x000fea0003800000 */
.L_x_104:
        /* <DEDUP_REMOVED lines=10> */
.L_x_107:
[----:B------:R-:W-:Y:S05]  /*3fc0*/  BSYNC B1 ;  /* 0x0000000000017941 */ /* 0x000fea0003800000 */
.L_x_106:
        /* <DEDUP_REMOVED lines=9> */
.L_x_109:
[----:B------:R-:W-:Y:S05]  /*4060*/  BSYNC B1 ;  /* 0x0000000000017941 */ /* 0x000fea0003800000 */
.L_x_108:
        /* <DEDUP_REMOVED lines=9> */
.L_x_111:
[----:B------:R-:W-:Y:S05]  /*4100*/  BSYNC B1 ;  /* 0x0000000000017941 */ /* 0x000fea0003800000 */
.L_x_110:
        /* <DEDUP_REMOVED lines=10> */
.L_x_113:
[----:B------:R-:W-:Y:S05]  /*41b0*/  BSYNC B1 ;  /* 0x0000000000017941 */ /* 0x000fea0003800000 */
.L_x_112:
        /* <DEDUP_REMOVED lines=10> */
.L_x_115:
[----:B------:R-:W-:Y:S05]  /*4260*/  BSYNC B1 ;  /* 0x0000000000017941 */ /* 0x000fea0003800000 */
.L_x_114:
        /* <DEDUP_REMOVED lines=9> */
.L_x_117:
[----:B------:R-:W-:Y:S05]  /*4300*/  BSYNC B1 ;  /* 0x0000000000017941 */ /* 0x000fea0003800000 */
.L_x_116:
        /* <DEDUP_REMOVED lines=9> */
.L_x_119:
[----:B------:R-:W-:Y:S05]  /*43a0*/  BSYNC B1 ;  /* 0x0000000000017941 */ /* 0x000fea0003800000 */
.L_x_118:
        /* <DEDUP_REMOVED lines=10> */
.L_x_121:
[----:B------:R-:W-:Y:S05]  /*4450*/  BSYNC B1 ;  /* 0x0000000000017941 */ /* 0x000fea0003800000 */
.L_x_120:
        /* <DEDUP_REMOVED lines=10> */
.L_x_123:
[----:B------:R-:W-:Y:S05]  /*4500*/  BSYNC B1 ;  /* 0x0000000000017941 */ /* 0x000fea0003800000 */
.L_x_122:
        /* <DEDUP_REMOVED lines=9> */
.L_x_125:
[----:B------:R-:W-:Y:S05]  /*45a0*/  BSYNC B1 ;  /* 0x0000000000017941 */ /* 0x000fea0003800000 */
.L_x_124:
        /* <DEDUP_REMOVED lines=9> */
.L_x_127:
[----:B------:R-:W-:Y:S05]  /*4640*/  BSYNC B1 ;  /* 0x0000000000017941 */ /* 0x000fea0003800000 */
.L_x_126:
        /* <DEDUP_REMOVED lines=10> */
.L_x_129:
[----:B------:R-:W-:Y:S05]  /*46f0*/  BSYNC B1 ;  /* 0x0000000000017941 */ /* 0x000fea0003800000 */
.L_x_128:
        /* <DEDUP_REMOVED lines=10> */
.L_x_131:
[----:B------:R-:W-:Y:S05]  /*47a0*/  BSYNC B1 ;  /* 0x0000000000017941 */ /* 0x000fea0003800000 */
.L_x_130:
        /* <DEDUP_REMOVED lines=9> */
.L_x_133:
[----:B------:R-:W-:Y:S05]  /*4840*/  BSYNC B1 ;  /* 0x0000000000017941 */ /* 0x000fea0003800000 */
.L_x_132:
        /* <DEDUP_REMOVED lines=9> */
.L_x_135:
[----:B------:R-:W-:Y:S05]  /*48e0*/  BSYNC B1 ;  /* 0x0000000000017941 */ /* 0x000fea0003800000 */
.L_x_134:
        /* <DEDUP_REMOVED lines=10> */
.L_x_137:
[----:B------:R-:W-:Y:S05]  /*4990*/  BSYNC B1 ;  /* 0x0000000000017941 */ /* 0x000fea0003800000 */
.L_x_136:
        /* <DEDUP_REMOVED lines=10> */
.L_x_139:
[----:B------:R-:W-:Y:S05]  /*4a40*/  BSYNC B1 ;  /* 0x0000000000017941 */ /* 0x000fea0003800000 */
.L_x_138:
        /* <DEDUP_REMOVED lines=9> */
.L_x_141:
[----:B------:R-:W-:Y:S05]  /*4ae0*/  BSYNC B1 ;  /* 0x0000000000017941 */ /* 0x000fea0003800000 */
.L_x_140:
        /* <DEDUP_REMOVED lines=9> */
.L_x_143:
[----:B------:R-:W-:Y:S05]  /*4b80*/  BSYNC B1 ;  /* 0x0000000000017941 */ /* 0x000fea0003800000 */
.L_x_142:
        /* <DEDUP_REMOVED lines=10> */
.L_x_145:
[----:B------:R-:W-:Y:S05]  /*4c30*/  BSYNC B1 ;  /* 0x0000000000017941 */ /* 0x000fea0003800000 */
.L_x_144:
        /* <DEDUP_REMOVED lines=10> */
.L_x_147:
[----:B------:R-:W-:Y:S05]  /*4ce0*/  BSYNC B1 ;  /* 0x0000000000017941 */ /* 0x000fea0003800000 */
.L_x_146:
        /* <DEDUP_REMOVED lines=9> */
.L_x_149:
[----:B------:R-:W-:Y:S05]  /*4d80*/  BSYNC B1 ;  /* 0x0000000000017941 */ /* 0x000fea0003800000 */
.L_x_148:
        /* <DEDUP_REMOVED lines=9> */
.L_x_151:
[----:B------:R-:W-:Y:S05]  /*4e20*/  BSYNC B1 ;  /* 0x0000000000017941 */ /* 0x000fea0003800000 */
.L_x_150:
        /* <DEDUP_REMOVED lines=10> */
.L_x_153:
[----:B------:R-:W-:Y:S05]  /*4ed0*/  BSYNC B1 ;  /* 0x0000000000017941 */ /* 0x000fea0003800000 */
.L_x_152:
        /* <DEDUP_REMOVED lines=10> */
.L_x_155:
[----:B------:R-:W-:Y:S05]  /*4f80*/  BSYNC B1 ;  /* 0x0000000000017941 */ /* 0x000fea0003800000 */
.L_x_154:
        /* <DEDUP_REMOVED lines=9> */
.L_x_157:
[----:B------:R-:W-:Y:S05]  /*5020*/  BSYNC B1 ;  /* 0x0000000000017941 */ /* 0x000fea0003800000 */
.L_x_156:
        /* <DEDUP_REMOVED lines=9> */
.L_x_159:
[----:B------:R-:W-:Y:S05]  /*50c0*/  BSYNC B1 ;  /* 0x0000000000017941 */ /* 0x000fea0003800000 */
.L_x_158:
        /* <DEDUP_REMOVED lines=10> */
.L_x_161:
[----:B------:R-:W-:Y:S05]  /*5170*/  BSYNC B1 ;  /* 0x0000000000017941 */ /* 0x000fea0003800000 */
.L_x_160:
        /* <DEDUP_REMOVED lines=10> */
.L_x_163:
[----:B------:R-:W-:Y:S05]  /*5220*/  BSYNC B1 ;  /* 0x0000000000017941 */ /* 0x000fea0003800000 */
.L_x_162:
        /* <DEDUP_REMOVED lines=9> */
.L_x_165:
[----:B------:R-:W-:Y:S05]  /*52c0*/  BSYNC B1 ;  /* 0x0000000000017941 */ /* 0x000fea0003800000 */
.L_x_164:
        /* <DEDUP_REMOVED lines=9> */
.L_x_167:
[----:B------:R-:W-:Y:S05]  /*5360*/  BSYNC B1 ;  /* 0x0000000000017941 */ /* 0x000fea0003800000 */
.L_x_166:
        /* <DEDUP_REMOVED lines=10> */
.L_x_169:
[----:B------:R-:W-:Y:S05]  /*5410*/  BSYNC B1 ;  /* 0x0000000000017941 */ /* 0x000fea0003800000 */
.L_x_168:
        /* <DEDUP_REMOVED lines=10> */
.L_x_171:
[----:B------:R-:W-:Y:S05]  /*54c0*/  BSYNC B1 ;  /* 0x0000000000017941 */ /* 0x000fea0003800000 */
.L_x_170:
        /* <DEDUP_REMOVED lines=9> */
.L_x_173:
[----:B------:R-:W-:Y:S05]  /*5560*/  BSYNC B1 ;  /* 0x0000000000017941 */ /* 0x000fea0003800000 */
.L_x_172:
        /* <DEDUP_REMOVED lines=9> */
.L_x_175:
[----:B------:R-:W-:Y:S05]  /*5600*/  BSYNC B1 ;  /* 0x0000000000017941 */ /* 0x000fea0003800000 */
.L_x_174:
        /* <DEDUP_REMOVED lines=10> */
.L_x_177:
[----:B------:R-:W-:Y:S05]  /*56b0*/  BSYNC B1 ;  /* 0x0000000000017941 */ /* 0x000fea0003800000 */
.L_x_176:
        /* <DEDUP_REMOVED lines=10> */
.L_x_179:
[----:B------:R-:W-:Y:S05]  /*5760*/  BSYNC B1 ;  /* 0x0000000000017941 */ /* 0x000fea0003800000 */
.L_x_178:
        /* <DEDUP_REMOVED lines=9> */
.L_x_181:
[----:B------:R-:W-:Y:S05]  /*5800*/  BSYNC B1 ;  /* 0x0000000000017941 */ /* 0x000fea0003800000 */
.L_x_180:
        /* <DEDUP_REMOVED lines=9> */
.L_x_183:
[----:B------:R-:W-:Y:S05]  /*58a0*/  BSYNC B1 ;  /* 0x0000000000017941 */ /* 0x000fea0003800000 */
.L_x_182:
        /* <DEDUP_REMOVED lines=10> */
.L_x_185:
[----:B------:R-:W-:Y:S05]  /*5950*/  BSYNC B1 ;  /* 0x0000000000017941 */ /* 0x000fea0003800000 */
.L_x_184:
        /* <DEDUP_REMOVED lines=10> */
.L_x_187:
[----:B------:R-:W-:Y:S05]  /*5a00*/  BSYNC B1 ;  /* 0x0000000000017941 */ /* 0x000fea0003800000 */
.L_x_186:
        /* <DEDUP_REMOVED lines=9> */
.L_x_189:
[----:B------:R-:W-:Y:S05]  /*5aa0*/  BSYNC B1 ;  /* 0x0000000000017941 */ /* 0x000fea0003800000 */
.L_x_188:
        /* <DEDUP_REMOVED lines=9> */
.L_x_191:
[----:B------:R-:W-:Y:S05]  /*5b40*/  BSYNC B1 ;  /* 0x0000000000017941 */ /* 0x000fea0003800000 */
.L_x_190:
        /* <DEDUP_REMOVED lines=10> */
.L_x_193:
[----:B------:R-:W-:Y:S05]  /*5bf0*/  BSYNC B1 ;  /* 0x0000000000017941 */ /* 0x000fea0003800000 */
.L_x_192:
        /* <DEDUP_REMOVED lines=10> */
.L_x_195:
[----:B------:R-:W-:Y:S05]  /*5ca0*/  BSYNC B1 ;  /* 0x0000000000017941 */ /* 0x000fea0003800000 */
.L_x_194:
        /* <DEDUP_REMOVED lines=9> */
.L_x_197:
[----:B------:R-:W-:Y:S05]  /*5d40*/  BSYNC B1 ;  /* 0x0000000000017941 */ /* 0x000fea0003800000 */
.L_x_196:
        /* <DEDUP_REMOVED lines=9> */
.L_x_199:
[----:B------:R-:W-:Y:S05]  /*5de0*/  BSYNC B1 ;  /* 0x0000000000017941 */ /* 0x000fea0003800000 */
.L_x_198:
        /* <DEDUP_REMOVED lines=10> */
.L_x_201:
[----:B------:R-:W-:Y:S05]  /*5e90*/  BSYNC B1 ;  /* 0x0000000000017941 */ /* 0x000fea0003800000 */
.L_x_200:
        /* <DEDUP_REMOVED lines=10> */
.L_x_203:
[----:B------:R-:W-:Y:S05]  /*5f40*/  BSYNC B1 ;  /* 0x0000000000017941 */ /* 0x000fea0003800000 */
.L_x_202:
        /* <DEDUP_REMOVED lines=9> */
.L_x_205:
[----:B------:R-:W-:Y:S05]  /*5fe0*/  BSYNC B1 ;  /* 0x0000000000017941 */ /* 0x000fea0003800000 */
.L_x_204:
        /* <DEDUP_REMOVED lines=9> */
.L_x_207:
[----:B------:R-:W-:Y:S05]  /*6080*/  BSYNC B1 ;  /* 0x0000000000017941 */ /* 0x000fea0003800000 */
.L_x_206:
        /* <DEDUP_REMOVED lines=10> */
.L_x_209:
[----:B------:R-:W-:Y:S05]  /*6130*/  BSYNC B1 ;  /* 0x0000000000017941 */ /* 0x000fea0003800000 */
.L_x_208:
        /* <DEDUP_REMOVED lines=10> */
.L_x_211:
[----:B------:R-:W-:Y:S05]  /*61e0*/  BSYNC B1 ;  /* 0x0000000000017941 */ /* 0x000fea0003800000 */
.L_x_210:
        /* <DEDUP_REMOVED lines=9> */
.L_x_213:
[----:B------:R-:W-:Y:S05]  /*6280*/  BSYNC B1 ;  /* 0x0000000000017941 */ /* 0x000fea0003800000 */
.L_x_212:
        /* <DEDUP_REMOVED lines=9> */
.L_x_215:
[----:B------:R-:W-:Y:S05]  /*6320*/  BSYNC B1 ;  /* 0x0000000000017941 */ /* 0x000fea0003800000 */
.L_x_214:
        /* <DEDUP_REMOVED lines=10> */
.L_x_217:
[----:B------:R-:W-:Y:S05]  /*63d0*/  BSYNC B1 ;  /* 0x0000000000017941 */ /* 0x000fea0003800000 */
.L_x_216:
        /* <DEDUP_REMOVED lines=10> */
.L_x_219:
[----:B------:R-:W-:Y:S05]  /*6480*/  BSYNC B1 ;  /* 0x0000000000017941 */ /* 0x000fea0003800000 */
.L_x_218:
        /* <DEDUP_REMOVED lines=9> */
.L_x_221:
[----:B------:R-:W-:Y:S05]  /*6520*/  BSYNC B1 ;  /* 0x0000000000017941 */ /* 0x000fea0003800000 */
.L_x_220:
        /* <DEDUP_REMOVED lines=9> */
.L_x_223:
[----:B------:R-:W-:Y:S05]  /*65c0*/  BSYNC B1 ;  /* 0x0000000000017941 */ /* 0x000fea0003800000 */
.L_x_222:
        /* <DEDUP_REMOVED lines=10> */
.L_x_225:
[----:B------:R-:W-:Y:S05]  /*6670*/  BSYNC B1 ;  /* 0x0000000000017941 */ /* 0x000fea0003800000 */
.L_x_224:
        /* <DEDUP_REMOVED lines=10> */
.L_x_227:
[----:B------:R-:W-:Y:S05]  /*6720*/  BSYNC B1 ;  /* 0x0000000000017941 */ /* 0x000fea0003800000 */
.L_x_226:
        /* <DEDUP_REMOVED lines=9> */
.L_x_229:
[----:B------:R-:W-:Y:S05]  /*67c0*/  BSYNC B1 ;  /* 0x0000000000017941 */ /* 0x000fea0003800000 */
.L_x_228:
        /* <DEDUP_REMOVED lines=9> */
.L_x_231:
[----:B------:R-:W-:Y:S05]  /*6860*/  BSYNC B1 ;  /* 0x0000000000017941 */ /* 0x000fea0003800000 */
.L_x_230:
        /* <DEDUP_REMOVED lines=10> */
.L_x_233:
[----:B------:R-:W-:Y:S05]  /*6910*/  BSYNC B1 ;  /* 0x0000000000017941 */ /* 0x000fea0003800000 */
.L_x_232:
        /* <DEDUP_REMOVED lines=10> */
.L_x_235:
[----:B------:R-:W-:Y:S05]  /*69c0*/  BSYNC B1 ;  /* 0x0000000000017941 */ /* 0x000fea0003800000 */
.L_x_234:
        /* <DEDUP_REMOVED lines=9> */
.L_x_237:
[----:B------:R-:W-:Y:S05]  /*6a60*/  BSYNC B1 ;  /* 0x0000000000017941 */ /* 0x000fea0003800000 */
.L_x_236:
        /* <DEDUP_REMOVED lines=9> */
.L_x_239:
[----:B------:R-:W-:Y:S05]  /*6b00*/  BSYNC B1 ;  /* 0x0000000000017941 */ /* 0x000fea0003800000 */
.L_x_238:
        /* <DEDUP_REMOVED lines=10> */
.L_x_241:
[----:B------:R-:W-:Y:S05]  /*6bb0*/  BSYNC B1 ;  /* 0x0000000000017941 */ /* 0x000fea0003800000 */
.L_x_240:
        /* <DEDUP_REMOVED lines=10> */
.L_x_243:
[----:B------:R-:W-:Y:S05]  /*6c60*/  BSYNC B1 ;  /* 0x0000000000017941 */ /* 0x000fea0003800000 */
.L_x_242:
        /* <DEDUP_REMOVED lines=9> */
.L_x_245:
[----:B------:R-:W-:Y:S05]  /*6d00*/  BSYNC B1 ;  /* 0x0000000000017941 */ /* 0x000fea0003800000 */
.L_x_244:
        /* <DEDUP_REMOVED lines=9> */
.L_x_247:
[----:B------:R-:W-:Y:S05]  /*6da0*/  BSYNC B1 ;  /* 0x0000000000017941 */ /* 0x000fea0003800000 */
.L_x_246:
        /* <DEDUP_REMOVED lines=10> */
.L_x_249:
[----:B------:R-:W-:Y:S05]  /*6e50*/  BSYNC B1 ;  /* 0x0000000000017941 */ /* 0x000fea0003800000 */
.L_x_248:
        /* <DEDUP_REMOVED lines=10> */
.L_x_251:
[----:B------:R-:W-:Y:S05]  /*6f00*/  BSYNC B1 ;  /* 0x0000000000017941 */ /* 0x000fea0003800000 */
.L_x_250:
        /* <DEDUP_REMOVED lines=9> */
.L_x_253:
[----:B------:R-:W-:Y:S05]  /*6fa0*/  BSYNC B1 ;  /* 0x0000000000017941 */ /* 0x000fea0003800000 */
.L_x_252:
        /* <DEDUP_REMOVED lines=9> */
.L_x_255:
[----:B------:R-:W-:Y:S05]  /*7040*/  BSYNC B1 ;  /* 0x0000000000017941 */ /* 0x000fea0003800000 */
.L_x_254:
        /* <DEDUP_REMOVED lines=10> */
.L_x_257:
[----:B------:R-:W-:Y:S05]  /*70f0*/  BSYNC B1 ;  /* 0x0000000000017941 */ /* 0x000fea0003800000 */
.L_x_256:
        /* <DEDUP_REMOVED lines=10> */
.L_x_259:
[----:B------:R-:W-:Y:S05]  /*71a0*/  BSYNC B1 ;  /* 0x0000000000017941 */ /* 0x000fea0003800000 */
.L_x_258:
        /* <DEDUP_REMOVED lines=9> */
.L_x_261:
[----:B------:R-:W-:Y:S05]  /*7240*/  BSYNC B1 ;  /* 0x0000000000017941 */ /* 0x000fea0003800000 */
.L_x_260:
        /* <DEDUP_REMOVED lines=9> */
.L_x_263:
[----:B------:R-:W-:Y:S05]  /*72e0*/  BSYNC B1 ;  /* 0x0000000000017941 */ /* 0x000fea0003800000 */
.L_x_262:
        /* <DEDUP_REMOVED lines=10> */
.L_x_265:
[----:B------:R-:W-:Y:S05]  /*7390*/  BSYNC B1 ;  /* 0x0000000000017941 */ /* 0x000fea0003800000 */
.L_x_264:
        /* <DEDUP_REMOVED lines=10> */
.L_x_267:
[----:B------:R-:W-:Y:S05]  /*7440*/  BSYNC B1 ;  /* 0x0000000000017941 */ /* 0x000fea0003800000 */
.L_x_266:
        /* <DEDUP_REMOVED lines=9> */
.L_x_269:
[----:B------:R-:W-:Y:S05]  /*74e0*/  BSYNC B1 ;  /* 0x0000000000017941 */ /* 0x000fea0003800000 */
.L_x_268:
        /* <DEDUP_REMOVED lines=9> */
.L_x_271:
[----:B------:R-:W-:Y:S05]  /*7580*/  BSYNC B1 ;  /* 0x0000000000017941 */ /* 0x000fea0003800000 */
.L_x_270:
        /* <DEDUP_REMOVED lines=10> */
.L_x_273:
[----:B------:R-:W-:Y:S05]  /*7630*/  BSYNC B1 ;  /* 0x0000000000017941 */ /* 0x000fea0003800000 */
.L_x_272:
        /* <DEDUP_REMOVED lines=10> */
.L_x_275:
[----:B------:R-:W-:Y:S05]  /*76e0*/  BSYNC B1 ;  /* 0x0000000000017941 */ /* 0x000fea0003800000 */
.L_x_274:
        /* <DEDUP_REMOVED lines=9> */
.L_x_277:
[----:B------:R-:W-:Y:S05]  /*7780*/  BSYNC B1 ;  /* 0x0000000000017941 */ /* 0x000fea0003800000 */
.L_x_276:
        /* <DEDUP_REMOVED lines=9> */
.L_x_279:
[----:B------:R-:W-:Y:S05]  /*7820*/  BSYNC B1 ;  /* 0x0000000000017941 */ /* 0x000fea0003800000 */
.L_x_278:
        /* <DEDUP_REMOVED lines=10> */
.L_x_281:
[----:B------:R-:W-:Y:S05]  /*78d0*/  BSYNC B1 ;  /* 0x0000000000017941 */ /* 0x000fea0003800000 */
.L_x_280:
        /* <DEDUP_REMOVED lines=10> */
.L_x_283:
[----:B------:R-:W-:Y:S05]  /*7980*/  BSYNC B1 ;  /* 0x0000000000017941 */ /* 0x000fea0003800000 */
.L_x_282:
[----:B01--45:R-:W-:Y:S01]  /*7990*/  IMAD.U32 R6, R152, 0x10000, RZ ;  /* 0x0001000098067824 */ /* 0x033fe200078e00ff */
        /* <DEDUP_REMOVED lines=8> */
.L_x_285:
[----:B------:R-:W-:Y:S05]  /*7a20*/  BSYNC B1 ;  /* 0x0000000000017941 */ /* 0x000fea0003800000 */
.L_x_284:
[----:B0-2--5:R-:W-:Y:S01]  /*7a30*/  IMAD.U32 R4, R152, 0x10000, RZ ;  /* 0x0001000098047824 */ /* 0x025fe200078e00ff */
[----:B------:R-:W-:Y:S01]  /*7a40*/  ISETP.GT.AND P1, PT, R0, 0x8, P1 ;  /* 0x000000080000780c */ /* 0x000fe20000f24270 */
[----:B------:R-:W-:Y:S01]  /*7a50*/  @P0 IMAD.MOV.U32 R5, RZ, RZ, R11 ;  /* 0x000000ffff050224 */ /* 0x000fe200078e000b */
[----:B------:R-:W-:Y:S01]  /*7a60*/  BSSY B1, `(.L_x_286) ;  /* 0x0000008000017945 */ /* 0x000fe20003800000 */
[----:B------:R-:W-:Y:S01]  /*7a70*/  FMUL R3, R4, R155 ;  /* 0x0000009b04037220 */ /* 0x000fe20000400000 */
[----:B------:R-:W-:-:S03]  /*7a80*/  @P0 IMAD.MOV.U32 R4, RZ, RZ, R10 ;  /* 0x000000ffff040224 */ /* 0x000fc600078e000a */
[----:B------:R-:W-:-:S05]  /*7a90*/  FFMA R3, R150, R154, R3 ;  /* 0x0000009a96037223 */ /* 0x000fca0000000003 */
[----:B------:R-:W-:-:S05]  /*7aa0*/  F2FP.BF16.F32.PACK_AB R3, RZ, R3 ;  /* 0x00000003ff03723e */ /* 0x000fca00000010ff */
[----:B------:R0:W-:Y:S01]  /*7ab0*/  @P0 STG.E.U16 desc[UR36][R4.64+0x1f0], R3 ;  /* 0x0001f00304000986 */ /* 0x0001e2000c101524 */
[----:B------:R-:W-:Y:S05]  /*7ac0*/  @!P1 BRA `(.L_x_287) ;  /* 0x0000000000049947 */ /* 0x000fea0003800000 */
[----:B------:R2:W5:Y:S02]  /*7ad0*/  LDG.E.LTC128B.U16 R152, desc[UR36][R8.64+0x1f2] ;  /* 0x0001f22408987981 */ /* 0x000564000c1e1520 */
.L_x_287:
[----:B------:R-:W-:Y:S05]  /*7ae0*/  BSYNC B1 ;  /* 0x0000000000017941 */ /* 0x000fea0003800000 */
.L_x_286:
[----:B------:R-:W-:Y:S05]  /*7af0*/  @!P1 BRA `(.L_x_288) ;  /* 0x0000002400309947 */ /* 0x000fea0003800000 */
[----:B-----5:R-:W-:-:S04]  /*7b00*/  IMAD.U32 R152, R152, 0x10000, RZ ;  /* 0x0001000098987824 */ /* 0x020fc800078e00ff */
[----:B------:R-:W-:-:S04]  /*7b10*/  FMUL R152, R152, R155 ;  /* 0x0000009b98987220 */ /* 0x000fc80000400000 */
[----:B------:R-:W-:-:S05]  /*7b20*/  FFMA R152, R151, R154, R152 ;  /* 0x0000009a97987223 */ /* 0x000fca0000000098 */
[----:B------:R-:W-:-:S05]  /*7b30*/  F2FP.BF16.F32.PACK_AB R152, RZ, R152 ;  /* 0x00000098ff98723e */ /* 0x000fca00000010ff */
[----:B------:R4:W-:Y:S01]  /*7b40*/  STG.E.U16 desc[UR36][R10.64+0x1f2], R152 ;  /* 0x0001f2980a007986 */ /* 0x0009e2000c101524 */
[----:B------:R-:W-:Y:S05]  /*7b50*/  BRA `(.L_x_288) ;  /* 0x0000002400187947 */ /* 0x000fea0003800000 */
.L_x_35:
[----:B------:R-:W-:Y:S01]  /*7b60*/  ISETP.GT.AND P2, PT, R3, 0x1, PT ;  /* 0x000000010300780c */ /* 0x000fe20003f44270 */
[----:B------:R-:W-:Y:S01]  /*7b70*/  ULDC.64 UR4, c[0x0][0x5c0] ;  /* 0x0001700000047ab9 */ /* 0x000fe20000000a00 */
[-C--:B------:R-:W-:Y:S01]  /*7b80*/  FMUL R24, R24, R154.reuse ;  /* 0x0000009a18187220 */ /* 0x080fe20000400000 */
[-C--:B------:R-:W-:Y:S01]  /*7b90*/  FMUL R25, R25, R154.reuse ;  /* 0x0000009a19197220 */ /* 0x080fe20000400000 */
[----:B------:R-:W-:Y:S01]  /*7ba0*/  ISETP.GT.AND P1, PT, R0, RZ, P2 ;  /* 0x000000ff0000720c */ /* 0x000fe20001724270 */
[-C--:B------:R-:W-:Y:S01]  /*7bb0*/  FMUL R26, R26, R154.reuse ;  /* 0x0000009a1a1a7220 */ /* 0x080fe20000400000 */
[----:B------:R-:W-:Y:S01]  /*7bc0*/  LEA R4, P4, R160, UR4, 0x1 ;  /* 0x00000004a0047c11 */ /* 0x000fe2000f8808ff */
[----:B------:R-:W-:Y:S01]  /*7bd0*/  FMUL R27, R27, R154 ;  /* 0x0000009a1b1b7220 */ /* 0x000fe20000400000 */
[----:B------:R-:W-:Y:S01]  /*7be0*/  F2FP.BF16.F32.PACK_AB R24, RZ, R24 ;  /* 0x00000018ff18723e */ /* 0x000fe200000010ff */
[-C--:B------:R-:W-:Y:S01]  /*7bf0*/  FMUL R28, R28, R154.reuse ;  /* 0x0000009a1c1c7220 */ /* 0x080fe20000400000 */
[----:B------:R-:W-:Y:S01]  /*7c00*/  LEA.HI.X R5, R160, UR5, R171, 0x1, P4 ;  /* 0x00000005a0057c11 */ /* 0x000fe2000a0f0cab */
[-C--:B------:R-:W-:Y:S01]  /*7c10*/  FMUL R29, R29, R154.reuse ;  /* 0x0000009a1d1d7220 */ /* 0x080fe20000400000 */
[----:B------:R-:W-:Y:S01]  /*7c20*/  F2FP.BF16.F32.PACK_AB R25, RZ, R25 ;  /* 0x00000019ff19723e */ /* 0x000fe200000010ff */
[-C--:B------:R-:W-:Y:S01]  /*7c30*/  FMUL R30, R30, R154.reuse ;  /* 0x0000009a1e1e7220 */ /* 0x080fe20000400000 */
[----:B------:R-:W-:Y:S01]  /*7c40*/  ISETP.GT.AND P2, PT, R0, 0x8, P2 ;  /* 0x000000080000780c */ /* 0x000fe20001744270 */
[----:B------:R-:W-:Y:S01]  /*7c50*/  @P3 STG.E.U16 desc[UR36][R4.64], R24 ;  /* 0x0000001804003986 */ /* 0x000fe2000c101524 */
[C---:B------:R-:W-:Y:S01]  /*7c60*/  SHF.L.U64.HI R11, R10.reuse, 0x4, R11 ;  /* 0x000000040a0b7819 */ /* 0x040fe2000001020b */
[----:B------:R-:W-:Y:S01]  /*7c70*/  FMUL R31, R31, R154 ;  /* 0x0000009a1f1f7220 */ /* 0x000fe20000400000 */
[----:B------:R-:W-:Y:S01]  /*7c80*/  LEA R6, P3, R10, R4, 0x4 ;  /* 0x000000040a067211 */ /* 0x000fe200078620ff */
[----:B------:R-:W-:Y:S01]  /*7c90*/  @P1 STG.E.U16 desc[UR36][R4.64+0x2], R25 ;  /* 0x0000021904001986 */ /* 0x000fe2000c101524 */
[----:B------:R-:W-:Y:S01]  /*7ca0*/  ISETP.GT.AND P1, PT, R0, 0x8, P0 ;  /* 0x000000080000780c */ /* 0x000fe20000724270 */
[----:B------:R-:W-:Y:S01]  /*7cb0*/  FMUL R32, R32, R154 ;  /* 0x0000009a20207220 */ /* 0x000fe20000400000 */
[----:B------:R-:W-:Y:S01]  /*7cc0*/  F2FP.BF16.F32.PACK_AB R26, RZ, R26 ;  /* 0x0000001aff1a723e */ /* 0x000fe200000010ff */
[----:B------:R-:W-:Y:S01]  /*7cd0*/  IMAD.X R7, R11, 0x1, R5, P3 ;  /* 0x000000010b077824 */ /* 0x000fe200018e0605 */
[----:B------:R-:W-:Y:S01]  /*7ce0*/  F2FP.BF16.F32.PACK_AB R27, RZ, R27 ;  /* 0x0000001bff1b723e */ /* 0x000fe200000010ff */
[-C--:B------:R-:W-:Y:S01]  /*7cf0*/  FMUL R33, R33, R154.reuse ;  /* 0x0000009a21217220 */ /* 0x080fe20000400000 */
[----:B------:R-:W-:Y:S01]  /*7d00*/  ISETP.GT.AND P0, PT, R3, 0x8, PT ;  /* 0x000000080300780c */ /* 0x000fe20003f04270 */
[----:B------:R-:W-:Y:S01]  /*7d10*/  FMUL R34, R34, R154 ;  /* 0x0000009a22227220 */ /* 0x000fe20000400000 */
[----:B------:R-:W-:Y:S01]  /*7d20*/  F2FP.BF16.F32.PACK_AB R28, RZ, R28 ;  /* 0x0000001cff1c723e */ /* 0x000fe200000010ff */
[-C--:B------:R-:W-:Y:S01]  /*7d30*/  FMUL R35, R35, R154.reuse ;  /* 0x0000009a23237220 */ /* 0x080fe20000400000 */
[----:B------:R-:W-:Y:S01]  /*7d40*/  ISETP.GT.AND P4, PT, R0, RZ, P0 ;  /* 0x000000ff0000720c */ /* 0x000fe20000784270 */
[-C--:B------:R-:W-:Y:S01]  /*7d50*/  FMUL R36, R36, R154.reuse ;  /* 0x0000009a24247220 */ /* 0x080fe20000400000 */
[----:B------:R-:W-:Y:S01]  /*7d60*/  F2FP.BF16.F32.PACK_AB R29, RZ, R29 ;  /* 0x0000001dff1d723e */ /* 0x000fe200000010ff */
[----:B------:R-:W-:Y:S01]  /*7d70*/  @P1 STG.E.U16 desc[UR36][R6.64], R26 ;  /* 0x0000001a06001986 */ /* 0x000fe2000c101524 */
[----:B------:R-:W-:Y:S01]  /*7d80*/  ISETP.GT.AND P1, PT, R0, 0x8, P0 ;  /* 0x000000080000780c */ /* 0x000fe20000724270 */
[----:B------:R-:W-:Y:S01]  /*7d90*/  FMUL R37, R37, R154 ;  /* 0x0000009a25257220 */ /* 0x000fe20000400000 */
[----:B------:R-:W-:Y:S01]  /*7da0*/  F2FP.BF16.F32.PACK_AB R30, RZ, R30 ;  /* 0x0000001eff1e723e */ /* 0x000fe200000010ff */
[----:B------:R-:W-:Y:S01]  /*7db0*/  @P2 STG.E.U16 desc[UR36][R6.64+0x2], R27 ;  /* 0x0000021b06002986 */ /* 0x000fe2000c101524 */
[----:B------:R-:W-:Y:S01]  /*7dc0*/  ISETP.GT.AND P2, PT, R3, 0x9, PT ;  /* 0x000000090300780c */ /* 0x000fe20003f44270 */
[-C--:B------:R-:W-:Y:S01]  /*7dd0*/  FMUL R38, R38, R154.reuse ;  /* 0x0000009a26267220 */ /* 0x080fe20000400000 */
[----:B------:R-:W-:Y:S01]  /*7de0*/  F2FP.BF16.F32.PACK_AB R31, RZ, R31 ;  /* 0x0000001fff1f723e */ /* 0x000fe200000010ff */
[-C--:B------:R-:W-:Y:S01]  /*7df0*/  FMUL R39, R39, R154.reuse ;  /* 0x0000009a27277220 */ /* 0x080fe20000400000 */
[C---:B------:R-:W-:Y:S01]  /*7e00*/  ISETP.GT.AND P3, PT, R0.reuse, RZ, P2 ;  /* 0x000000ff0000720c */ /* 0x040fe20001764270 */
[----:B------:R-:W-:Y:S01]  /*7e10*/  @P4 STG.E.U16 desc[UR36][R4.64+0x10], R28 ;  /* 0x0000101c04004986 */ /* 0x000fe2000c101524 */
[----:B------:R-:W-:Y:S01]  /*7e20*/  ISETP.GT.AND P2, PT, R0, 0x8, P2 ;  /* 0x000000080000780c */ /* 0x000fe20001744270 */
        /* <DEDUP_REMOVED lines=8> */
[----:B------:R-:W-:Y:S01]  /*7eb0*/  FMUL R44, R44, R154 ;  /* 0x0000009a2c2c7220 */ /* 0x000fe20000400000 */
[----:B------:R-:W-:Y:S01]  /*7ec0*/  F2FP.BF16.F32.PACK_AB R34, RZ, R34 ;  /* 0x00000022ff22723e */ /* 0x000fe200000010ff */
[----:B------:R-:W-:Y:S01]  /*7ed0*/  @P3 STG.E.U16 desc[UR36][R4.64+0x12], R29 ;  /* 0x0000121d04003986 */ /* 0x000fe2000c101524 */
[----:B------:R-:W-:Y:S01]  /*7ee0*/  ISETP.GT.AND P3, PT, R3, 0x11, PT ;  /* 0x000000110300780c */ /* 0x000fe20003f64270 */
[-C--:B------:R-:W-:Y:S01]  /*7ef0*/  FMUL R45, R45, R154.reuse ;  /* 0x0000009a2d2d7220 */ /* 0x080fe20000400000 */
[----:B------:R-:W-:Y:S01]  /*7f00*/  F2FP.BF16.F32.PACK_AB R35, RZ, R35 ;  /* 0x00000023ff23723e */ /* 0x000fe200000010ff */
[----:B------:R-:W-:Y:S01]  /*7f10*/  @P1 STG.E.U16 desc[UR36][R6.64+0x10], R30 ;  /* 0x0000101e06001986 */ /* 0x000fe2000c101524 */
[----:B------:R-:W-:Y:S01]  /*7f20*/  ISETP.GT.AND P1, PT, R0, 0x8, P0 ;  /* 0x000000080000780c */ /* 0x000fe20000724270 */
[-C--:B------:R-:W-:Y:S01]  /*7f30*/  FMUL R46, R46, R154.reuse ;  /* 0x0000009a2e2e7220 */ /* 0x080fe20000400000 */
[----:B------:R-:W-:Y:S01]  /*7f40*/  ISETP.GT.AND P0, PT, R3, 0x18, PT ;  /* 0x000000180300780c */ /* 0x000fe20003f04270 */
[----:B------:R-:W-:Y:S01]  /*7f50*/  @P2 STG.E.U16 desc[UR36][R6.64+0x12], R31 ;  /* 0x0000121f06002986 */ /* 0x000fe2000c101524 */
[C---:B------:R-:W-:Y:S01]  /*7f60*/  ISETP.GT.AND P2, PT, R0.reuse, RZ, P3 ;  /* 0x000000ff0000720c */ /* 0x040fe20001f44270 */
[-C--:B------:R-:W-:Y:S01]  /*7f70*/  FMUL R47, R47, R154.reuse ;  /* 0x0000009a2f2f7220 */ /* 0x080fe20000400000 */
[C---:B------:R-:W-:Y:S01]  /*7f80*/  ISETP.GT.AND P3, PT, R0.reuse, 0x8, P3 ;  /* 0x000000080000780c */ /* 0x040fe20001f64270 */
[----:B------:R-:W-:Y:S01]  /*7f90*/  @P4 STG.E.U16 desc[UR36][R4.64+0x20], R32 ;  /* 0x0000202004004986 */ /* 0x000fe2000c101524 */
[----:B------:R-:W-:Y:S01]  /*7fa0*/  ISETP.GT.AND P4, PT, R0, RZ, P0 ;  /* 0x000000ff0000720c */ /* 0x000fe20000784270 */
[----:B------:R-:W-:Y:S01]  /*7fb0*/  FMUL R48, R48, R154 ;  /* 0x0000009a30307220 */ /* 0x000fe20000400000 */
[----:B------:R-:W-:Y:S01]  /*7fc0*/  F2FP.BF16.F32.PACK_AB R36, RZ, R36 ;  /* 0x00000024ff24723e */ /* 0x000fe200000010ff */
[-C--:B------:R-:W-:Y:S01]  /*7fd0*/  FMUL R49, R49, R154.reuse ;  /* 0x0000009a31317220 */ /* 0x080fe20000400000 */
[----:B------:R-:W-:Y:S01]  /*7fe0*/  F2FP.BF16.F32.PACK_AB R37, RZ, R37 ;  /* 0x00000025ff25723e */ /* 0x000fe200000010ff */
[----:B------:R-:W-:Y:S01]  /*7ff0*/  FMUL R50, R50, R154 ;  /* 0x0000009a32327220 */ /* 0x000fe20000400000 */
[----:B------:R-:W-:Y:S01]  /*8000*/  F2FP.BF16.F32.PACK_AB R38, RZ, R38 ;  /* 0x00000026ff26723e */ /* 0x000fe200000010ff */
[----:B------:R-:W-:Y:S01]  /*8010*/  FMUL R51, R51, R154 ;  /* 0x0000009a33337220 */ /* 0x000fe20000400000 */
[----:B------:R-:W-:Y:S01]  /*8020*/  F2FP.BF16.F32.PACK_AB R39, RZ, R39 ;  /* 0x00000027ff27723e */ /* 0x000fe200000010ff */
[----:B------:R-:W-:Y:S01]  /*8030*/  @P2 STG.E.U16 desc[UR36][R4.64+0x22], R33 ;  /* 0x0000222104002986 */ /* 0x000fe2000c101524 */
[----:B------:R-:W-:Y:S01]  /*8040*/  F2FP.BF16.F32.PACK_AB R40, RZ, R40 ;  /* 0x00000028ff28723e */ /* 0x000fe200000010ff */
[-C--:B------:R-:W-:Y:S01]  /*8050*/  FMUL R52, R52, R154.reuse ;  /* 0x0000009a34347220 */ /* 0x080fe20000400000 */
[----:B------:R-:W-:Y:S01]  /*8060*/  F2FP.BF16.F32.PACK_AB R41, RZ, R41 ;  /* 0x00000029ff29723e */ /* 0x000fe200000010ff */
[----:B------:R-:W-:Y:S01]  /*8070*/  @P1 STG.E.U16 desc[UR36][R6.64+0x20], R34 ;  /* 0x0000202206001986 */ /* 0x000fe2000c101524 */
[----:B------:R-:W-:Y:S01]  /*8080*/  ISETP.GT.AND P1, PT, R0, 0x8, P0 ;  /* 0x000000080000780c */ /* 0x000fe20000724270 */
[-C--:B------:R-:W-:Y:S01]  /*8090*/  FMUL R53, R53, R154.reuse ;  /* 0x0000009a35357220 */ /* 0x080fe20000400000 */
[C---:B------:R-:W-:Y:S01]  /*80a0*/  ISETP.GT.AND P0, PT, R3.reuse, 0x20, PT ;  /* 0x000000200300780c */ /* 0x040fe20003f04270 */
[----:B------:R-:W-:Y:S01]  /*80b0*/  @P3 STG.E.U16 desc[UR36][R6.64+0x22], R35 ;  /* 0x0000222306003986 */ /* 0x000fe2000c101524 */
[----:B------:R-:W-:Y:S01]  /*80c0*/  ISETP.GT.AND P3, PT, R3, 0x19, PT ;  /* 0x000000190300780c */ /* 0x000fe20003f64270 */
[----:B------:R-:W-:Y:S01]  /*80d0*/  FMUL R54, R54, R154 ;  /* 0x0000009a36367220 */ /* 0x000fe20000400000 */
[----:B------:R-:W-:Y:S01]  /*80e0*/  F2FP.BF16.F32.PACK_AB R42, RZ, R42 ;  /* 0x0000002aff2a723e */ /* 0x000fe200000010ff */
[----:B------:R-:W-:Y:S01]  /*80f0*/  @P4 STG.E.U16 desc[UR36][R4.64+0x30], R36 ;  /* 0x0000302404004986 */ /* 0x000fe2000c101524 */
[C---:B------:R-:W-:Y:S01]  /*8100*/  ISETP.GT.AND P2, PT, R0.reuse, RZ, P3 ;  /* 0x000000ff0000720c */ /* 0x040fe20001f44270 */
[-C--:B------:R-:W-:Y:S01]  /*8110*/  FMUL R55, R55, R154.reuse ;  /* 0x0000009a37377220 */ /* 0x080fe20000400000 */
[----:B------:R-:W-:Y:S01]  /*8120*/  ISETP.GT.AND P3, PT, R0, 0x8, P3 ;  /* 0x000000080000780c */ /* 0x000fe20001f64270 */
[-C--:B------:R-:W-:Y:S01]  /*8130*/  FMUL R56, R56, R154.reuse ;  /* 0x0000009a38387220 */ /* 0x080fe20000400000 */
[----:B------:R-:W-:Y:S01]  /*8140*/  ISETP.GT.AND P4, PT, R0, RZ, P0 ;  /* 0x000000ff0000720c */ /* 0x000fe20000784270 */
[-C--:B------:R-:W-:Y:S01]  /*8150*/  FMUL R57, R57, R154.reuse ;  /* 0x0000009a39397220 */ /* 0x080fe20000400000 */
[----:B------:R-:W-:Y:S01]  /*8160*/  F2FP.BF16.F32.PACK_AB R43, RZ, R43 ;  /* 0x0000002bff2b723e */ /* 0x000fe200000010ff */
[----:B------:R-:W-:Y:S01]  /*8170*/  FMUL R58, R58, R154 ;  /* 0x0000009a3a3a7220 */ /* 0x000fe20000400000 */
[----:B------:R-:W-:Y:S01]  /*8180*/  F2FP.BF16.F32.PACK_AB R44, RZ, R44 ;  /* 0x0000002cff2c723e */ /* 0x000fe200000010ff */
[-C--:B------:R-:W-:Y:S01]  /*8190*/  FMUL R59, R59, R154.reuse ;  /* 0x0000009a3b3b7220 */ /* 0x080fe20000400000 */
[----:B------:R-:W-:Y:S01]  /*81a0*/  F2FP.BF16.F32.PACK_AB R45, RZ, R45 ;  /* 0x0000002dff2d723e */ /* 0x000fe200000010ff */
[----:B------:R-:W-:Y:S01]  /*81b0*/  FMUL R60, R60, R154 ;  /* 0x0000009a3c3c7220 */ /* 0x000fe20000400000 */
[----:B------:R-:W-:Y:S01]  /*81c0*/  F2FP.BF16.F32.PACK_AB R46, RZ, R46 ;  /* 0x0000002eff2e723e */ /* 0x000fe200000010ff */
[----:B------:R-:W-:Y:S01]  /*81d0*/  @P2 STG.E.U16 desc[UR36][R4.64+0x32], R37 ;  /* 0x0000322504002986 */ /* 0x000fe2000c101524 */
[----:B------:R-:W-:Y:S01]  /*81e0*/  F2FP.BF16.F32.PACK_AB R47, RZ, R47 ;  /* 0x0000002fff2f723e */ /* 0x000fe200000010ff */
[----:B------:R-:W-:Y:S01]  /*81f0*/  FMUL R61, R61, R154 ;  /* 0x0000009a3d3d7220 */ /* 0x000fe20000400000 */
[----:B------:R-:W-:Y:S01]  /*8200*/  F2FP.BF16.F32.PACK_AB R48, RZ, R48 ;  /* 0x00000030ff30723e */ /* 0x000fe200000010ff */
[----:B------:R-:W-:Y:S01]  /*8210*/  @P1 STG.E.U16 desc[UR36][R6.64+0x30], R38 ;  /* 0x0000302606001986 */ /* 0x000fe2000c101524 */
[----:B------:R-:W-:Y:S01]  /*8220*/  ISETP.GT.AND P1, PT, R0, 0x8, P0 ;  /* 0x000000080000780c */ /* 0x000fe20000724270 */
[-C--:B------:R-:W-:Y:S01]  /*8230*/  FMUL R62, R62, R154.reuse ;  /* 0x0000009a3e3e7220 */ /* 0x080fe20000400000 */
[C---:B------:R-:W-:Y:S01]  /*8240*/  ISETP.GT.AND P0, PT, R3.reuse, 0x28, PT ;  /* 0x000000280300780c */ /* 0x040fe20003f04270 */
[----:B------:R-:W-:Y:S01]  /*8250*/  @P3 STG.E.U16 desc[UR36][R6.64+0x32], R39 ;  /* 0x0000322706003986 */ /* 0x000fe2000c101524 */
[----:B------:R-:W-:Y:S01]  /*8260*/  ISETP.GT.AND P3, PT, R3, 0x21, PT ;  /* 0x000000210300780c */ /* 0x000fe20003f64270 */
[-C--:B------:R-:W-:Y:S01]  /*8270*/  FMUL R63, R63, R154.reuse ;  /* 0x0000009a3f3f7220 */ /* 0x080fe20000400000 */
[----:B------:R-:W-:Y:S01]  /*8280*/  F2FP.BF16.F32.PACK_AB R49, RZ, R49 ;  /* 0x00000031ff31723e */ /* 0x000fe200000010ff */
[----:B------:R-:W-:Y:S01]  /*8290*/  @P4 STG.E.U16 desc[UR36][R4.64+0x40], R40 ;  /* 0x0000402804004986 */ /* 0x000fe2000c101524 */
[----:B------:R-:W-:Y:S01]  /*82a0*/  ISETP.GT.AND P2, PT, R0, RZ, P3 ;  /* 0x000000ff0000720c */ /* 0x000fe20001f44270 */
[-C--:B------:R-:W-:Y:S01]  /*82b0*/  FMUL R64, R64, R154.reuse ;  /* 0x0000009a40407220 */ /* 0x080fe20000400000 */
[C---:B------:R-:W-:Y:S01]  /*82c0*/  ISETP.GT.AND P3, PT, R0.reuse, 0x8, P3 ;  /* 0x000000080000780c */ /* 0x040fe20001f64270 */
[-C--:B------:R-:W-:Y:S01]  /*82d0*/  FMUL R65, R65, R154.reuse ;  /* 0x0000009a41417220 */ /* 0x080fe20000400000 */
        /* <DEDUP_REMOVED lines=248> */
[----:B------:R-:W-:-:S02]  /*9260*/  ISETP.GT.AND P1, PT, R0, 0x8, P0 ;  /* 0x000000080000780c */ /* 0x000fc40000724270 */
[C---:B------:R-:W-:Y:S01]  /*9270*/  ISETP.GT.AND P0, PT, R3.reuse, 0x78, PT ;  /* 0x000000780300780c */ /* 0x040fe20003f04270 */
[----:B------:R-:W-:Y:S01]  /*9280*/  @P3 STG.E.U16 desc[UR36][R6.64+0xd2], R79 ;  /* 0x0000d24f06003986 */ /* 0x000fe2000c101524 */
[----:B------:R-:W-:Y:S02]  /*9290*/  ISETP.GT.AND P3, PT, R3, 0x71, PT ;  /* 0x000000710300780c */ /* 0x000fe40003f64270 */
[----:B------:R-:W-:Y:S01]  /*92a0*/  F2FP.BF16.F32.PACK_AB R119, RZ, R119 ;  /* 0x00000077ff77723e */ /* 0x000fe200000010ff */
[----:B------:R-:W-:Y:S01]  /*92b0*/  @P4 STG.E.U16 desc[UR36][R4.64+0xe0], R80 ;  /* 0x0000e05004004986 */ /* 0x000fe2000c101524 */
[C---:B------:R-:W-:Y:S02]  /*92c0*/  ISETP.GT.AND P2, PT, R0.reuse, RZ, P3 ;  /* 0x000000ff0000720c */ /* 0x040fe40001f44270 */
[C---:B------:R-:W-:Y:S02]  /*92d0*/  ISETP.GT.AND P3, PT, R0.reuse, 0x8, P3 ;  /* 0x000000080000780c */ /* 0x040fe40001f64270 */
[----:B------:R-:W-:-:S02]  /*92e0*/  ISETP.GT.AND P4, PT, R0, RZ, P0 ;  /* 0x000000ff0000720c */ /* 0x000fc40000784270 */
[----:B------:R-:W-:Y:S02]  /*92f0*/  F2FP.BF16.F32.PACK_AB R120, RZ, R120 ;  /* 0x00000078ff78723e */ /* 0x000fe400000010ff */
[----:B------:R-:W-:Y:S02]  /*9300*/  F2FP.BF16.F32.PACK_AB R121, RZ, R121 ;  /* 0x00000079ff79723e */ /* 0x000fe400000010ff */
[----:B------:R-:W-:Y:S02]  /*9310*/  F2FP.BF16.F32.PACK_AB R122, RZ, R122 ;  /* 0x0000007aff7a723e */ /* 0x000fe400000010ff */
[----:B------:R-:W-:Y:S01]  /*9320*/  F2FP.BF16.F32.PACK_AB R123, RZ, R123 ;  /* 0x0000007bff7b723e */ /* 0x000fe200000010ff */
[----:B------:R-:W-:Y:S01]  /*9330*/  @P2 STG.E.U16 desc[UR36][R4.64+0xe2], R81 ;  /* 0x0000e25104002986 */ /* 0x000fe2000c101524 */
[----:B------:R-:W-:Y:S02]  /*9340*/  F2FP.BF16.F32.PACK_AB R124, RZ, R124 ;  /* 0x0000007cff7c723e */ /* 0x000fe400000010ff */
        /* <DEDUP_REMOVED lines=66> */
[----:B------:R-:W-:Y:S04]  /*9770*/  @P2 STG.E.U16 desc[UR36][R4.64+0x122], R97 ;  /* 0x0001226104002986 */ /* 0x000fe8000c101524 */
[----:B------:R-:W-:Y:S01]  /*9780*/  @P1 STG.E.U16 desc[UR36][R6.64+0x120], R98 ;  /* 0x0001206206001986 */ /* 0x000fe2000c101524 */
[----:B------:R-:W-:-:S02]  /*9790*/  ISETP.GT.AND P1, PT, R0, 0x8, P0 ;  /* 0x000000080000780c */ /* 0x000fc40000724270 */
[C---:B------:R-:W-:Y:S01]  /*97a0*/  ISETP.GT.AND P0, PT, R3.reuse, 0xa0, PT ;  /* 0x000000a00300780c */ /* 0x040fe20003f04270 */
[----:B------:R-:W-:Y:S01]  /*97b0*/  @P3 STG.E.U16 desc[UR36][R6.64+0x122], R99 ;  /* 0x0001226306003986 */ /* 0x000fe2000c101524 */
[----:B------:R-:W-:-:S03]  /*97c0*/  ISETP.GT.AND P3, PT, R3, 0x99, PT ;  /* 0x000000990300780c */ /* 0x000fc60003f64270 */
[----:B------:R-:W-:Y:S01]  /*97d0*/  @P4 STG.E.U16 desc[UR36][R4.64+0x130], R100 ;  /* 0x0001306404004986 */ /* 0x000fe2000c101524 */
[C---:B------:R-:W-:Y:S02]  /*97e0*/  ISETP.GT.AND P2, PT, R0.reuse, RZ, P3 ;  /* 0x000000ff0000720c */ /* 0x040fe40001f44270 */
[C---:B------:R-:W-:Y:S02]  /*97f0*/  ISETP.GT.AND P3, PT, R0.reuse, 0x8, P3 ;  /* 0x000000080000780c */ /* 0x040fe40001f64270 */
[----:B------:R-:W-:-:S09]  /*9800*/  ISETP.GT.AND P4, PT, R0, RZ, P0 ;  /* 0x000000ff0000720c */ /* 0x000fd20000784270 */
[----:B------:R-:W-:Y:S04]  /*9810*/  @P2 STG.E.U16 desc[UR36][R4.64+0x132], R101 ;  /* 0x0001326504002986 */ /* 0x000fe8000c101524 */
[----:B------:R-:W-:Y:S01]  /*9820*/  @P1 STG.E.U16 desc[UR36][R6.64+0x130], R102 ;  /* 0x0001306606001986 */ /* 0x000fe2000c101524 */
[----:B------:R-:W-:Y:S02]  /*9830*/  ISETP.GT.AND P1, PT, R0, 0x8, P0 ;  /* 0x000000080000780c */ /* 0x000fe40000724270 */
        /* <DEDUP_REMOVED lines=76> */
[C---:B------:R-:W-:Y:S02]  /*9d00*/  ISETP.GT.AND P3, PT, R0.reuse, RZ, P0 ;  /* 0x000000ff0000720c */ /* 0x040fe40000764270 */
[----:B------:R-:W-:-:S07]  /*9d10*/  ISETP.GT.AND P0, PT, R0, 0x8, P0 ;  /* 0x000000080000780c */ /* 0x000fce0000704270 */
[----:B------:R-:W-:Y:S04]  /*9d20*/  @P2 STG.E.U16 desc[UR36][R4.64+0x1b2], R133 ;  /* 0x0001b28504002986 */ /* 0x000fe8000c101524 */
[----:B------:R-:W-:Y:S01]  /*9d30*/  @P1 STG.E.U16 desc[UR36][R6.64+0x1b0], R134 ;  /* 0x0001b08606001986 */ /* 0x000fe2000c101524 */
[----:B------:R-:W-:-:S03]  /*9d40*/  ISETP.GT.AND P1, PT, R3, 0xe8, PT ;  /* 0x000000e80300780c */ /* 0x000fc60003f24270 */
        /* <DEDUP_REMOVED lines=11> */
[C---:B------:R-:W-:Y:S02]  /*9e00*/  ISETP.GT.AND P2, PT, R0.reuse, RZ, P0 ;  /* 0x000000ff0000720c */ /* 0x040fe40000744270 */
[----:B------:R-:W-:Y:S01]  /*9e10*/  ISETP.GT.AND P0, PT, R0, 0x8, P0 ;  /* 0x000000080000780c */ /* 0x000fe20000704270 */
[----:B------:R-:W-:Y:S01]  /*9e20*/  @P3 STG.E.U16 desc[UR36][R4.64+0x1d0], R140 ;  /* 0x0001d08c04003986 */ /* 0x000fe2000c101524 */
[----:B------:R-:W-:-:S04]  /*9e30*/  ISETP.GT.AND P3, PT, R3, 0xf0, PT ;  /* 0x000000f00300780c */ /* 0x000fc80003f64270 */
[C---:B------:R-:W-:Y:S02]  /*9e40*/  ISETP.GT.AND P4, PT, R0.reuse, RZ, P3 ;  /* 0x000000ff0000720c */ /* 0x040fe40001f84270 */
[----:B------:R-:W-:-:S03]  /*9e50*/  ISETP.GT.AND P3, PT, R0, 0x8, P3 ;  /* 0x000000080000780c */ /* 0x000fc60001f64270 */
[----:B------:R-:W-:Y:S01]  /*9e60*/  @P2 STG.E.U16 desc[UR36][R4.64+0x1d2], R141 ;  /* 0x0001d28d04002986 */ /* 0x000fe2000c101524 */
[----:B------:R-:W-:-:S03]  /*9e70*/  ISETP.GT.AND P2, PT, R3, 0xf8, PT ;  /* 0x000000f80300780c */ /* 0x000fc60003f44270 */
[----:B------:R-:W-:Y:S01]  /*9e80*/  @P1 STG.E.U16 desc[UR36][R6.64+0x1d0], R142 ;  /* 0x0001d08e06001986 */ /* 0x000fe2000c101524 */
[----:B------:R-:W-:-:S03]  /*9e90*/  ISETP.GT.AND P1, PT, R3, 0xf9, PT ;  /* 0x000000f90300780c */ /* 0x000fc60003f24270 */
[----:B------:R-:W-:Y:S01]  /*9ea0*/  @P0 STG.E.U16 desc[UR36][R6.64+0x1d2], R143 ;  /* 0x0001d28f06000986 */ /* 0x000fe2000c101524 */
[----:B------:R-:W-:-:S03]  /*9eb0*/  ISETP.GT.AND P0, PT, R3, 0xf1, PT ;  /* 0x000000f10300780c */ /* 0x000fc60003f04270 */
[----:B------:R-:W-:Y:S01]  /*9ec0*/  @P4 STG.E.U16 desc[UR36][R4.64+0x1e0], R144 ;  /* 0x0001e09004004986 */ /* 0x000fe2000c101524 */
[C---:B------:R-:W-:Y:S02]  /*9ed0*/  ISETP.GT.AND P4, PT, R0.reuse, RZ, P0 ;  /* 0x000000ff0000720c */ /* 0x040fe40000784270 */
[----:B------:R-:W-:-:S11]  /*9ee0*/  ISETP.GT.AND P0, PT, R0, 0x8, P0 ;  /* 0x000000080000780c */ /* 0x000fd60000704270 */
[----:B------:R-:W-:Y:S01]  /*9ef0*/  @P4 STG.E.U16 desc[UR36][R4.64+0x1e2], R145 ;  /* 0x0001e29104004986 */ /* 0x000fe2000c101524 */
[C---:B------:R-:W-:Y:S02]  /*9f00*/  ISETP.GT.AND P4, PT, R0.reuse, RZ, P2 ;  /* 0x000000ff0000720c */ /* 0x040fe40001784270 */
[C---:B------:R-:W-:Y:S01]  /*9f10*/  ISETP.GT.AND P2, PT, R0.reuse, 0x8, P2 ;  /* 0x000000080000780c */ /* 0x040fe20001744270 */
[----:B------:R-:W-:Y:S01]  /*9f20*/  @P3 STG.E.U16 desc[UR36][R6.64+0x1e0], R146 ;  /* 0x0001e09206003986 */ /* 0x000fe2000c101524 */
[C---:B------:R-:W-:Y:S02]  /*9f30*/  ISETP.GT.AND P3, PT, R0.reuse, RZ, P1 ;  /* 0x000000ff0000720c */ /* 0x040fe40000f64270 */
[----:B------:R-:W-:Y:S01]  /*9f40*/  ISETP.GT.AND P1, PT, R0, 0x8, P1 ;  /* 0x000000080000780c */ /* 0x000fe20000f24270 */
[----:B------:R-:W-:Y:S06]  /*9f50*/  @P0 STG.E.U16 desc[UR36][R6.64+0x1e2], R147 ;  /* 0x0001e29306000986 */ /* 0x000fec000c101524 */
[----:B------:R-:W-:Y:S04]  /*9f60*/  @P4 STG.E.U16 desc[UR36][R4.64+0x1f0], R148 ;  /* 0x0001f09404004986 */ /* 0x000fe8000c101524 */
[----:B------:R0:W-:Y:S02]  /*9f70*/  @P3 STG.E.U16 desc[UR36][R4.64+0x1f2], R149 ;  /* 0x0001f29504003986 */ /* 0x0001e4000c101524 */
[----:B0-----:R-:W-:-:S02]  /*9f80*/  @P2 IMAD.MOV.U32 R4, RZ, RZ, R6 ;  /* 0x000000ffff042224 */ /* 0x001fc400078e0006 */
[----:B------:R-:W-:-:S05]  /*9f90*/  @P2 IMAD.MOV.U32 R5, RZ, RZ, R7 ;  /* 0x000000ffff052224 */ /* 0x000fca00078e0007 */
[----:B------:R0:W-:Y:S04]  /*9fa0*/  @P2 STG.E.U16 desc[UR36][R4.64+0x1f0], R150 ;  /* 0x0001f09604002986 */ /* 0x0001e8000c101524 */
[----:B------:R0:W-:Y:S02]  /*9fb0*/  @P1 STG.E.U16 desc[UR36][R6.64+0x1f2], R151 ;  /* 0x0001f29706001986 */ /* 0x0001e4000c101524 */
.L_x_288:
[----:B------:R-:W-:Y:S05]  /*9fc0*/  BSYNC B0 ;  /* 0x0000000000007941 */ /* 0x000fea0003800000 */
.L_x_34:
[----:B------:R-:W-:Y:S01]  /*9fd0*/  ULDC UR4, c[0x0][0xc] ;  /* 0x0000030000047ab9 */ /* 0x000fe20000000800 */
[----:B------:R-:W-:Y:S01]  /*9fe0*/  ULDC UR5, c[0x0][0x10] ;  /* 0x0000040000057ab9 */ /* 0x000fe20000000800 */
[----:B0-----:R-:W0:Y:S01]  /*9ff0*/  LDC R3, c[0x0][0x14] ;  /* 0x00000500ff037b82 */ /* 0x001e220000000800 */
[----:B------:R-:W-:Y:S01]  /*a000*/  UIMAD.WIDE.U32 UR4, UR4, UR5, URZ ;  /* 0x00000005040472a5 */ /* 0x000fe2000f8e003f */
[----:B------:R-:W-:Y:S01]  /*a010*/  PRMT R0, RZ, 0x7610, R0 ;  /* 0x00007610ff007816 */ /* 0x000fe20000000000 */
[----:B----45:R-:W-:Y:S02]  /*a020*/  IMAD.MOV.U32 R152, RZ, RZ, -0x1 ;  /* 0xffffffffff987424 */ /* 0x030fe400078e00ff */
[----:B------:R-:W-:Y:S02]  /*a030*/  IMAD.MOV.U32 R23, RZ, RZ, -0x1 ;  /* 0xffffffffff177424 */ /* 0x000fe400078e00ff */
[----:B0-----:R-:W-:-:S04]  /*a040*/  IMAD.WIDE.U32 R16, R3, UR4, R16 ;  /* 0x0000000403107c25 */ /* 0x001fc8000f8e0010 */
[----:B------:R-:W-:Y:S01]  /*a050*/  IMAD R3, R3, UR5, RZ ;  /* 0x0000000503037c24 */ /* 0x000fe2000f8e02ff */
[----:B------:R-:W-:Y:S02]  /*a060*/  ULDC.64 UR4, c[0x0][0x650] ;  /* 0x0001940000047ab9 */ /* 0x000fe40000000a00 */
[----:B------:R-:W-:Y:S01]  /*a070*/  ISETP.GE.U32.AND P0, PT, R16, UR4, PT ;  /* 0x0000000410007c0c */ /* 0x000fe2000bf06070 */
[----:B------:R-:W-:-:S05]  /*a080*/  IMAD.IADD R17, R17, 0x1, R3 ;  /* 0x0000000111117824 */ /* 0x000fca00078e0203 */
[----:B------:R-:W-:-:S13]  /*a090*/  ISETP.GE.U32.AND.EX P0, PT, R17, UR5, PT, P0 ;  /* 0x0000000511007c0c */ /* 0x000fda000bf06100 */
[----:B------:R-:W-:Y:S05]  /*a0a0*/  @P0 BRA `(.L_x_289) ;  /* 0x0000000400640947 */ /* 0x000fea0003800000 */
[----:B------:R-:W0:Y:S01]  /*a0b0*/  S2R R12, SR_CTAID.X ;  /* 0x00000000000c7919 */ /* 0x000e220000002500 */
[----:B------:R-:W4:Y:S01]  /*a0c0*/  LDC.64 R10, c[0x0][0x628] ;  /* 0x00018a00ff0a7b82 */ /* 0x000f220000000a00 */
[----:B------:R-:W-:Y:S01]  /*a0d0*/  ULDC UR4, c[0x0][0x150] ;  /* 0x0000540000047ab9 */ /* 0x000fe20000000800 */
[----:B-123--:R-:W-:Y:S01]  /*a0e0*/  IMAD.MOV.U32 R8, RZ, RZ, R16 ;  /* 0x000000ffff087224 */ /* 0x00efe200078e0010 */
[----:B------:R-:W1:Y:S01]  /*a0f0*/  S2R R24, SR_CTAID.Y ;  /* 0x0000000000187919 */ /* 0x000e620000002600 */
[----:B------:R-:W-:-:S04]  /*a100*/  IMAD.MOV.U32 R9, RZ, RZ, R17 ;  /* 0x000000ffff097224 */ /* 0x000fc800078e0011 */
[----:B------:R-:W2:Y:S08]  /*a110*/  LDC R21, c[0x0][0x144] ;  /* 0x00005100ff157b82 */ /* 0x000eb00000000800 */
[----:B------:R-:W3:Y:S08]  /*a120*/  LDC R0, c[0x0][0x630] ;  /* 0x00018c00ff007b82 */ /* 0x000ef00000000800 */
[----:B------:R-:W1:Y:S01]  /*a130*/  LDC.64 R14, c[0x0][0x620] ;  /* 0x00018800ff0e7b82 */ /* 0x000e620000000a00 */
[----:B----4-:R-:W-:-:S04]  /*a140*/  ISETP.NE.U32.AND P0, PT, R10, RZ, PT ;  /* 0x000000ff0a00720c */ /* 0x010fc80003f05070 */
[----:B------:R-:W-:Y:S02]  /*a150*/  ISETP.NE.AND.EX P0, PT, R11, RZ, PT, P0 ;  /* 0x000000ff0b00720c */ /* 0x000fe40003f05300 */
[----:B0-----:R-:W-:-:S05]  /*a160*/  I2FP.F32.U32 R3, R12 ;  /* 0x0000000c00037245 */ /* 0x001fca0000201000 */
[----:B------:R-:W-:-:S04]  /*a170*/  FMUL R3, R3, UR4 ;  /* 0x0000000403037c20 */ /* 0x000fc80008400000 */
[----:B------:R0:W4:Y:S02]  /*a180*/  F2I.U32.TRUNC.NTZ R20, R3 ;  /* 0x0000000300147305 */ /* 0x000124000020f000 */
[----:B--23--:R-:W-:Y:S05]  /*a190*/  @!P0 BRA `(.L_x_290) ;  /* 0x0000000000288947 */ /* 0x00cfea0003800000 */
[----:B0-----:R-:W0:Y:S02]  /*a1a0*/  LDC R3, c[0x0][0x634] ;  /* 0x00018d00ff037b82 */ /* 0x001e240000000800 */
        /* <DEDUP_REMOVED lines=9> */
.L_x_290:
[----:B------:R-:W2:Y:S01]  /*a240*/  LDC.64 R30, c[0x0][0x640] ;  /* 0x00019000ff1e7b82 */ /* 0x000ea20000000a00 */
[-CC-:B------:R-:W-:Y:S01]  /*a250*/  SHF.R.U64 R23, R8, R0.reuse, R9.reuse ;  /* 0x0000000008177219 */ /* 0x180fe20000001209 */
[----:B----4-:R-:W-:Y:S01]  /*a260*/  IMAD.MOV R20, RZ, RZ, -R20 ;  /* 0x000000ffff147224 */ /* 0x010fe200078e0a14 */
[----:B------:R-:W-:Y:S01]  /*a270*/  SHF.R.U32.HI R0, RZ, R0, R9 ;  /* 0x00000000ff007219 */ /* 0x000fe20000011609 */
[----:B------:R-:W-:Y:S01]  /*a280*/  ULDC UR4, c[0x0][0x154] ;  /* 0x0000550000047ab9 */ /* 0x000fe20000000800 */
[----:B0-----:R-:W-:Y:S01]  /*a290*/  IADD3 R3, P0, RZ, -R23, RZ ;  /* 0x80000017ff037210 */ /* 0x001fe20007f1e0ff */
[----:B------:R-:W-:Y:S02]  /*a2a0*/  IMAD R26, R21, R20, R12 ;  /* 0x00000014151a7224 */ /* 0x000fe400078e020c */
[----:B------:R-:W0:Y:S01]  /*a2b0*/  LDC R6, c[0x0][0x618] ;  /* 0x00018600ff067b82 */ /* 0x000e220000000800 */
[----:B------:R-:W-:Y:S02]  /*a2c0*/  IMAD.MOV.U32 R7, RZ, RZ, 0x1 ;  /* 0x00000001ff077424 */ /* 0x000fe400078e00ff */
[----:B------:R-:W-:-:S04]  /*a2d0*/  IMAD.X R5, RZ, RZ, ~R0, P0 ;  /* 0x000000ffff057224 */ /* 0x000fc800000e0e00 */
[-C--:B-1----:R-:W-:Y:S01]  /*a2e0*/  IMAD R0, R5, R14.reuse, RZ ;  /* 0x0000000e05007224 */ /* 0x082fe200078e02ff */
[----:B------:R-:W1:Y:S01]  /*a2f0*/  LDC R8, c[0x0][0x608] ;  /* 0x00018200ff087b82 */ /* 0x000e620000000800 */
[----:B------:R-:W-:-:S04]  /*a300*/  IMAD.WIDE.U32 R4, R3, R14, R16 ;  /* 0x0000000e03047225 */ /* 0x000fc800078e0010 */
[----:B------:R-:W-:Y:S01]  /*a310*/  IMAD R3, R3, R15, R0 ;  /* 0x0000000f03037224 */ /* 0x000fe200078e0200 */
[----:B------:R-:W-:Y:S02]  /*a320*/  I2FP.F32.U32 R0, R24 ;  /* 0x0000001800007245 */ /* 0x000fe40000201000 */
[----:B------:R-:W3:Y:S01]  /*a330*/  LDC R28, c[0x0][0x658] ;  /* 0x00019600ff1c7b82 */ /* 0x000ee20000000800 */
[----:B------:R-:W-:Y:S01]  /*a340*/  IMAD.IADD R3, R5, 0x1, R3 ;  /* 0x0000000105037824 */ /* 0x000fe200078e0203 */
[----:B--2---:R-:W-:Y:S01]  /*a350*/  ISETP.NE.U32.AND P0, PT, R30, RZ, PT ;  /* 0x000000ff1e00720c */ /* 0x004fe20003f05070 */
[----:B------:R-:W-:Y:S01]  /*a360*/  FMUL R0, R0, UR4 ;  /* 0x0000000400007c20 */ /* 0x000fe20008400000 */
[----:B------:R-:W-:Y:S02]  /*a370*/  IMAD.MOV.U32 R5, RZ, RZ, -0x1 ;  /* 0xffffffffff057424 */ /* 0x000fe400078e00ff */
[----:B------:R-:W-:Y:S01]  /*a380*/  ISETP.NE.AND.EX P0, PT, R31, RZ, PT, P0 ;  /* 0x000000ff1f00720c */ /* 0x000fe20003f05300 */
[----:B------:R2:W4:Y:S01]  /*a390*/  F2I.U32.TRUNC.NTZ R13, R0 ;  /* 0x00000000000d7305 */ /* 0x000522000020f000 */
[----:B------:R-:W2:Y:S01]  /*a3a0*/  LDC R15, c[0x0][0x148] ;  /* 0x00005200ff0f7b82 */ /* 0x000ea20000000800 */
[----:B0-----:R-:W-:-:S02]  /*a3b0*/  SHF.R.U64 R12, R4, R6, R3 ;  /* 0x00000006040c7219 */ /* 0x001fc40000001203 */
[----:B------:R-:W-:-:S05]  /*a3c0*/  SHF.R.U32.HI R3, RZ, R6, R3 ;  /* 0x00000006ff037219 */ /* 0x000fca0000011603 */
[----:B------:R-:W0:Y:S01]  /*a3d0*/  LDC R20, c[0x0][0x600] ;  /* 0x00018000ff147b82 */ /* 0x000e220000000800 */
[-CC-:B-1----:R-:W-:Y:S02]  /*a3e0*/  SHF.R.U64 R10, R12, R8.reuse, R3.reuse ;  /* 0x000000080c0a7219 */ /* 0x182fe40000001203 */
[----:B------:R-:W-:-:S05]  /*a3f0*/  SHF.R.U32.HI R3, RZ, R8, R3 ;  /* 0x00000008ff037219 */ /* 0x000fca0000011603 */
[----:B------:R-:W1:Y:S01]  /*a400*/  LDC R21, c[0x0][0x648] ;  /* 0x00019200ff157b82 */ /* 0x000e620000000800 */
[-C--:B---3--:R-:W-:Y:S02]  /*a410*/  SHF.L.U32 R4, R5, R28.reuse, RZ ;  /* 0x0000001c05047219 */ /* 0x088fe400000006ff */
[-CC-:B------:R-:W-:Y:S02]  /*a420*/  SHF.R.U64 R14, R10, R28.reuse, R3.reuse ;  /* 0x0000001c0a0e7219 */ /* 0x180fe40000001203 */
[----:B------:R-:W-:Y:S02]  /*a430*/  SHF.R.U32.HI R5, RZ, R28, R3 ;  /* 0x0000001cff057219 */ /* 0x000fe40000011603 */
[----:B------:R-:W-:Y:S01]  /*a440*/  LOP3.LUT R153, RZ, R4, RZ, 0x33, !PT ;  /* 0x00000004ff997212 */ /* 0x000fe200078e33ff */
[----:B------:R-:W3:Y:S01]  /*a450*/  LDC R25, c[0x0][0x638] ;  /* 0x00018e00ff197b82 */ /* 0x000ee20000000800 */
[----:B------:R-:W-:Y:S01]  /*a460*/  SHF.L.U32 R28, R7, R28, RZ ;  /* 0x0000001c071c7219 */ /* 0x000fe200000006ff */
[----:B------:R-:W-:-:S06]  /*a470*/  IMAD.MOV.U32 R4, RZ, RZ, R14 ;  /* 0x000000ffff047224 */ /* 0x000fcc00078e000e */
[----:B------:R-:W0:Y:S01]  /*a480*/  LDC R27, c[0x0][0x610] ;  /* 0x00018400ff1b7b82 */ /* 0x000e220000000800 */
[----:B----4-:R-:W-:Y:S05]  /*a490*/  @!P0 BRA `(.L_x_291) ;  /* 0x0000000000288947 */ /* 0x010fea0003800000 */
        /* <DEDUP_REMOVED lines=10> */
.L_x_291:
[----:B------:R-:W-:Y:S01]  /*a540*/  ISETP.NE.AND P0, PT, R2, 0x1, PT ;  /* 0x000000010200780c */ /* 0x000fe20003f05270 */
[----:B------:R-:W-:Y:S01]  /*a550*/  IMAD.MOV R13, RZ, RZ, -R13 ;  /* 0x000000ffff0d7224 */ /* 0x000fe200078e0a0d */
[----:B-12---:R-:W-:Y:S01]  /*a560*/  SHF.R.U64 R0, R4, R21, R5 ;  /* 0x0000001504007219 */ /* 0x006fe20000001205 */
[----:B0-----:R-:W-:Y:S01]  /*a570*/  VIADD R5, R20, 0xffffffff ;  /* 0xffffffff14057836 */ /* 0x001fe20000000000 */
[----:B------:R-:W-:-:S03]  /*a580*/  LOP3.LUT R153, R10, R153, RZ, 0xc0, !PT ;  /* 0x000000990a997212 */ /* 0x000fc600078ec0ff */
[----:B------:R-:W-:Y:S01]  /*a590*/  IMAD.MOV R3, RZ, RZ, -R0 ;  /* 0x000000ffff037224 */ /* 0x000fe200078e0a00 */
[----:B------:R-:W-:Y:S01]  /*a5a0*/  LOP3.LUT R5, R12, R5, RZ, 0xc0, !PT ;  /* 0x000000050c057212 */ /* 0x000fe200078ec0ff */
[----:B------:R-:W-:Y:S02]  /*a5b0*/  IMAD R153, R28, R0, R153 ;  /* 0x000000001c997224 */ /* 0x000fe400078e0299 */
[----:B---3--:R-:W-:Y:S02]  /*a5c0*/  IMAD R0, R3, R25, R14 ;  /* 0x0000001903007224 */ /* 0x008fe400078e020e */
[----:B------:R-:W-:Y:S02]  /*a5d0*/  @P0 IMAD R26, R15, R13, R24 ;  /* 0x0000000d0f1a0224 */ /* 0x000fe400078e0218 */
[----:B------:R-:W-:Y:S02]  /*a5e0*/  IMAD R4, R0, R20, R5 ;  /* 0x0000001400047224 */ /* 0x000fe400078e0205 */
[----:B------:R-:W-:-:S02]  /*a5f0*/  IMAD R153, R153, R27, R26 ;  /* 0x0000001b99997224 */ /* 0x000fc400078e021a */
[----:B------:R-:W-:-:S03]  /*a600*/  IMAD.MOV.U32 R3, RZ, RZ, 0x1 ;  /* 0x00000001ff037424 */ /* 0x000fc600078e00ff */
[----:B------:R-:W-:Y:S02]  /*a610*/  SEL R152, R4, R153, !P0 ;  /* 0x0000009904987207 */ /* 0x000fe40004000000 */
[----:B------:R-:W-:Y:S02]  /*a620*/  PRMT R0, R3, 0x7610, R0 ;  /* 0x0000761003007816 */ /* 0x000fe40000000000 */
[----:B------:R-:W-:-:S07]  /*a630*/  SEL R153, R153, R4, !P0 ;  /* 0x0000000499997207 */ /* 0x000fce0004000000 */
.L_x_289:
[----:B------:R-:W-:-:S13]  /*a640*/  LOP3.LUT P0, RZ, R0, 0xff, RZ, 0xc0, !PT ;  /* 0x000000ff00ff7812 */ /* 0x000fda000780c0ff */
[----:B------:R-:W-:Y:S05]  /*a650*/  @P0 BRA `(.L_x_292) ;  /* 0xffffff6800c40947 */ /* 0x000fea000383ffff */
[----:B------:R-:W-:Y:S05]  /*a660*/  EXIT ;  /* 0x000000000000794d */ /* 0x000fea0003800000 */
.L_x_7:
[----:B0-----:R-:W-:Y:S01]  /*a670*/  ULDC.64 UR4, c[0x0][0x650] ;  /* 0x0001940000047ab9 */ /* 0x001fe20000000a00 */
        /* <DEDUP_REMOVED lines=25> */
.L_x_294:
[----:B------:R-:W0:Y:S01]  /*a810*/  LDC.64 R28, c[0x0][0x640] ;  /* 0x00019000ff1c7b82 */ /* 0x000e220000000a00 */
[-CC-:B------:R-:W-:Y:S01]  /*a820*/  SHF.R.U64 R22, R12, R6.reuse, R13.reuse ;  /* 0x000000060c167219 */ /* 0x180fe2000000120d */
[----:B------:R-:W-:Y:S01]  /*a830*/  IMAD.MOV.U32 R30, RZ, RZ, 0x1 ;  /* 0x00000001ff1e7424 */ /* 0x000fe200078e00ff */
[----:B------:R-:W-:Y:S02]  /*a840*/  SHF.R.U32.HI R6, RZ, R6, R13 ;  /* 0x00000006ff067219 */ /* 0x000fe4000001160d */
        /* <DEDUP_REMOVED lines=8> */
[----:B------:R-:W-:Y:S01]  /*a8d0*/  IMAD.IADD R9, R9, 0x1, R11 ;  /* 0x0000000109097824 */ /* 0x000fe200078e020b */
[----:B0-----:R-:W-:-:S04]  /*a8e0*/  ISETP.NE.U32.AND P0, PT, R28, RZ, PT ;  /* 0x000000ff1c00720c */ /* 0x001fc80003f05070 */
[----:B------:R-:W-:Y:S02]  /*a8f0*/  ISETP.NE.AND.EX P0, PT, R29, RZ, PT, P0 ;  /* 0x000000ff1d00720c */ /* 0x000fe40003f05300 */
[----:B------:R-:W0:Y:S01]  /*a900*/  LDC R20, c[0x0][0x600] ;  /* 0x00018000ff147b82 */ /* 0x000e220000000800 */
[-CC-:B-1----:R-:W-:Y:S01]  /*a910*/  SHF.R.U64 R14, R8, R10.reuse, R9.reuse ;  /* 0x0000000a080e7219 */ /* 0x182fe20000001209 */
[----:B------:R-:W-:Y:S01]  /*a920*/  IMAD.MOV.U32 R8, RZ, RZ, -0x1 ;  /* 0xffffffffff087424 */ /* 0x000fe200078e00ff */
[----:B------:R-:W-:-:S05]  /*a930*/  SHF.R.U32.HI R9, RZ, R10, R9 ;  /* 0x0000000aff097219 */ /* 0x000fca0000011609 */
[----:B------:R-:W1:Y:S01]  /*a940*/  LDC R24, c[0x0][0x648] ;  /* 0x00019200ff187b82 */ /* 0x000e620000000800 */
[-CC-:B--2---:R-:W-:Y:S02]  /*a950*/  SHF.R.U64 R23, R14, R12.reuse, R9.reuse ;  /* 0x0000000c0e177219 */ /* 0x184fe40000001209 */
[----:B------:R-:W-:-:S05]  /*a960*/  SHF.R.U32.HI R6, RZ, R12, R9 ;  /* 0x0000000cff067219 */ /* 0x000fca0000011609 */
[----:B------:R-:W2:Y:S01]  /*a970*/  LDC R26, c[0x0][0x638] ;  /* 0x00018e00ff1a7b82 */ /* 0x000ea20000000800 */
[-C--:B---3--:R-:W-:Y:S02]  /*a980*/  SHF.L.U32 R8, R8, R27.reuse, RZ ;  /* 0x0000001b08087219 */ /* 0x088fe400000006ff */
[-CC-:B------:R-:W-:Y:S02]  /*a990*/  SHF.R.U64 R25, R23, R27.reuse, R6.reuse ;  /* 0x0000001b17197219 */ /* 0x180fe40000001206 */
[----:B------:R-:W-:Y:S02]  /*a9a0*/  LOP3.LUT R32, RZ, R8, RZ, 0x33, !PT ;  /* 0x00000008ff207212 */ /* 0x000fe400078e33ff */
[----:B------:R-:W-:Y:S01]  /*a9b0*/  SHF.R.U32.HI R9, RZ, R27, R6 ;  /* 0x0000001bff097219 */ /* 0x000fe20000011606 */
[----:B------:R-:W3:Y:S01]  /*a9c0*/  LDC R31, c[0x0][0x610] ;  /* 0x00018400ff1f7b82 */ /* 0x000ee20000000800 */
[----:B------:R-:W-:Y:S01]  /*a9d0*/  IMAD.MOV.U32 R8, RZ, RZ, R25 ;  /* 0x000000ffff087224 */ /* 0x000fe200078e0019 */
[----:B------:R-:W-:Y:S06]  /*a9e0*/  @!P0 BRA `(.L_x_295) ;  /* 0x0000000000288947 */ /* 0x000fec0003800000 */
        /* <DEDUP_REMOVED lines=10> */
.L_x_295:
[----:B------:R-:W-:Y:S02]  /*aa90*/  ISETP.NE.AND P0, PT, R2, 0x1, PT ;  /* 0x000000010200780c */ /* 0x000fe40003f05270 */
[----:B-1----:R-:W-:Y:S01]  /*aaa0*/  SHF.R.U64 R6, R8, R24, R9 ;  /* 0x0000001808067219 */ /* 0x002fe20000001209 */
[----:B0-----:R-:W-:Y:S01]  /*aab0*/  VIADD R9, R20, 0xffffffff ;  /* 0xffffffff14097836 */ /* 0x001fe20000000000 */
[----:B------:R-:W-:Y:S02]  /*aac0*/  SHF.L.U32 R30, R30, R27, RZ ;  /* 0x0000001b1e1e7219 */ /* 0x000fe400000006ff */
[----:B------:R-:W-:Y:S01]  /*aad0*/  LOP3.LUT R5, R23, R32, RZ, 0xc0, !PT ;  /* 0x0000002017057212 */ /* 0x000fe200078ec0ff */
[----:B------:R-:W-:-:S04]  /*aae0*/  IMAD.MOV R8, RZ, RZ, -R6 ;  /* 0x000000ffff087224 */ /* 0x000fc800078e0a06 */
[----:B------:R-:W-:Y:S01]  /*aaf0*/  IMAD R6, R30, R6, R5 ;  /* 0x000000061e067224 */ /* 0x000fe200078e0205 */
[----:B------:R-:W-:Y:S01]  /*ab00*/  LOP3.LUT R5, R14, R9, RZ, 0xc0, !PT ;  /* 0x000000090e057212 */ /* 0x000fe200078ec0ff */
[----:B------:R-:W-:Y:S02]  /*ab10*/  @P0 IMAD R3, R7, R21, R4 ;  /* 0x0000001507030224 */ /* 0x000fe400078e0204 */
[----:B--2---:R-:W-:Y:S02]  /*ab20*/  IMAD R4, R8, R26, R25 ;  /* 0x0000001a08047224 */ /* 0x004fe400078e0219 */
[----:B---3--:R-:W-:Y:S02]  /*ab30*/  IMAD R3, R6, R31, R3 ;  /* 0x0000001f06037224 */ /* 0x008fe400078e0203 */
[----:B------:R-:W-:Y:S02]  /*ab40*/  IMAD R4, R4, R20, R5 ;  /* 0x0000001404047224 */ /* 0x000fe400078e0205 */
[----:B------:R-:W-:-:S02]  /*ab50*/  IMAD.MOV.U32 R8, RZ, RZ, 0x1 ;  /* 0x00000001ff087424 */ /* 0x000fc400078e00ff */
[----:B------:R-:W-:Y:S01]  /*ab60*/  IMAD.MOV.U32 R6, RZ, RZ, R22 ;  /* 0x000000ffff067224 */ /* 0x000fe200078e0016 */
[----:B------:R-:W-:Y:S02]  /*ab70*/  SEL R13, R4, R3, !P0 ;  /* 0x00000003040d7207 */ /* 0x000fe40004000000 */
[----:B------:R-:W-:-:S07]  /*ab80*/  SEL R20, R3, R4, !P0 ;  /* 0x0000000403147207 */ /* 0x000fce0004000000 */
.L_x_293:
[----:B------:R-:W-:-:S08]  /*ab90*/  NOP ;  /* 0x0000000000007918 */ /* 0x000fd00000000000 */
[----:B------:R-:W0:-:S00]  /*aba0*/  USETMAXREG.DEALLOC.CTAPOOL 0x28 ;  /* 0x00000028000079c8 */ /* 0x000e0000080e0500 */
[----:B0-----:R-:W-:-:S13]  /*abb0*/  ISETP.NE.AND P0, PT, R0, RZ, PT ;  /* 0x000000ff0000720c */ /* 0x001fda0003f05270 */
[----:B------:R-:W-:Y:S05]  /*abc0*/  @P0 EXIT ;  /* 0x000000000000094d */ /* 0x000fea0003800000 */
[----:B------:R-:W-:Y:S01]  /*abd0*/  LOP3.LUT P0, RZ, R8, 0xff, RZ, 0xc0, !PT ;  /* 0x000000ff08ff7812 */ /* 0x000fe2000780c0ff */
[----:B------:R-:W-:Y:S02]  /*abe0*/  IMAD.MOV.U32 R0, RZ, RZ, 0x1 ;  /* 0x00000001ff007424 */ /* 0x000fe400078e00ff */
[----:B------:R-:W-:-:S10]  /*abf0*/  IMAD.MOV.U32 R3, RZ, RZ, RZ ;  /* 0x000000ffff037224 */ /* 0x000fd400078e00ff */
[----:B------:R-:W-:Y:S05]  /*ac00*/  @!P0 BRA `(.L_x_296) ;  /* 0x0000000c00708947 */ /* 0x000fea0003800000 */
[----:B------:R-:W0:Y:S01]  /*ac10*/  LDC R0, c[0x0][0x28c] ;  /* 0x0000a300ff007b82 */ /* 0x000e220000000800 */
[----:B------:R-:W-:Y:S01]  /*ac20*/  ULDC UR5, c[0x0][0x658] ;  /* 0x0001960000057ab9 */ /* 0x000fe20000000800 */
[----:B------:R-:W-:Y:S01]  /*ac30*/  UMOV UR7, 0xffffffff ;  /* 0xffffffff00077882 */ /* 0x000fe20000000000 */
[----:B------:R-:W-:Y:S01]  /*ac40*/  ULDC UR6, c[0x0][0xc] ;  /* 0x0000030000067ab9 */ /* 0x000fe20000000800 */
[----:B------:R-:W-:Y:S01]  /*ac50*/  USHF.L.U32 UR9, UR7, UR5, URZ ;  /* 0x0000000507097299 */ /* 0x000fe2000800063f */
[----:B------:R-:W-:Y:S01]  /*ac60*/  BSSY B0, `(.L_x_296) ;  /* 0x00000d6000007945 */ /* 0x000fe20003800000 */
[----:B------:R-:W-:Y:S01]  /*ac70*/  UMOV UR8, 0x1 ;  /* 0x0000000100087882 */ /* 0x000fe20000000000 */
[----:B------:R-:W-:Y:S01]  /*ac80*/  ULDC UR7, c[0x0][0x10] ;  /* 0x0000040000077ab9 */ /* 0x000fe20000000800 */
[----:B------:R-:W1:Y:S01]  /*ac90*/  S2UR UR10, SR_CgaCtaId ;  /* 0x00000000000a79c3 */ /* 0x000e620000008800 */
[----:B------:R-:W-:Y:S01]  /*aca0*/  UIMAD.WIDE.U32 UR6, UR6, UR7, URZ ;  /* 0x00000007060672a5 */ /* 0x000fe2000f8e003f */
[----:B------:R-:W-:Y:S01]  /*acb0*/  IMAD.MOV.U32 R9, RZ, RZ, 0x1 ;  /* 0x00000001ff097424 */ /* 0x000fe200078e00ff */
[----:B------:R-:W-:Y:S01]  /*acc0*/  USHF.L.U32 UR5, UR8, UR5, URZ ;  /* 0x0000000508057299 */ /* 0x000fe2000800063f */
[----:B------:R-:W-:Y:S01]  /*acd0*/  LOP3.LUT R8, R19, 0x2, RZ, 0xfc, !PT ;  /* 0x0000000213087812 */ /* 0x000fe200078efcff */
[----:B------:R-:W-:Y:S01]  /*ace0*/  ULDC UR4, c[0x0][0x600] ;  /* 0x0001800000047ab9 */ /* 0x000fe20000000800 */
[----:B------:R-:W-:Y:S01]  /*acf0*/  ULDC UR8, c[0x0][0x14] ;  /* 0x0000050000087ab9 */ /* 0x000fe20000000800 */
[----:B------:R-:W-:-:S02]  /*ad00*/  UIADD3 UR4, UR4, -0x1, URZ ;  /* 0xffffffff04047890 */ /* 0x000fc4000fffe03f */
[----:B------:R-:W-:Y:S02]  /*ad10*/  UIMAD.WIDE.U32 UR30, UR6, UR8, URZ ;  /* 0x00000008061e72a5 */ /* 0x000fe4000f8e003f */
[----:B------:R-:W-:Y:S02]  /*ad20*/  UIMAD UR7, UR7, UR8, URZ ;  /* 0x00000008070772a4 */ /* 0x000fe4000f8e023f */
[----:B------:R-:W-:Y:S02]  /*ad30*/  ULOP3.LUT UR6, URZ, UR9, URZ, 0x33, !UPT ;  /* 0x000000093f067292 */ /* 0x000fe4000f8e333f */
[----:B------:R-:W-:Y:S01]  /*ad40*/  UIADD3 UR7, UR31, UR7, URZ ;  /* 0x000000071f077290 */ /* 0x000fe2000fffe03f */
[----:B0-----:R-:W-:Y:S01]  /*ad50*/  VIADD R0, R0, 0x7f ;  /* 0x0000007f00007836 */ /* 0x001fe20000000000 */
[----:B------:R-:W-:-:S04]  /*ad60*/  ULDC.64 UR38, c[0x0][0x198] ;  /* 0x0000660000267ab9 */ /* 0x000fc80000000a00 */
[----:B------:R-:W-:Y:S01]  /*ad70*/  SHF.R.S32.HI R3, RZ, 0x1f, R0 ;  /* 0x0000001fff037819 */ /* 0x000fe20000011400 */
[----:B-1----:R-:W-:-:S03]  /*ad80*/  IMAD.U32 R11, RZ, RZ, UR10 ;  /* 0x0000000aff0b7e24 */ /* 0x002fc6000f8e00ff */
[----:B------:R-:W-:Y:S01]  /*ad90*/  LEA.HI R3, R3, R0, RZ, 0x7 ;  /* 0x0000000003037211 */ /* 0x000fe200078f38ff */
[----:B------:R-:W-:-:S03]  /*ada0*/  IMAD.MOV.U32 R0, RZ, RZ, 0x1 ;  /* 0x00000001ff007424 */ /* 0x000fc600078e00ff */
[----:B------:R-:W-:Y:S01]  /*adb0*/  SHF.R.S32.HI R10, RZ, 0x7, R3 ;  /* 0x00000007ff0a7819 */ /* 0x000fe20000011403 */
[----:B------:R-:W-:-:S04]  /*adc0*/  IMAD.MOV.U32 R3, RZ, RZ, RZ ;  /* 0x000000ffff037224 */ /* 0x000fc800078e00ff */
[----:B------:R-:W-:-:S07]  /*add0*/  VIADD R12, R10, 0x1 ;  /* 0x000000010a0c7836 */ /* 0x000fce0000000000 */
.L_x_307:
[----:B------:R-:W-:-:S03]  /*ade0*/  UMOV UR8, 0xffffffff ;  /* 0xffffffff00087882 */ /* 0x000fc60000000000 */
[----:B------:R-:W-:Y:S05]  /*adf0*/  BRA.DIV UR8, `(.L_x_297) ;  /* 0x0000000e08b87947 */ /* 0x000fea000b800000 */
[----:B------:R-:W-:-:S13]  /*ae00*/  ELECT P6, URZ, PT ;  /* 0x00000000003f782f */ /* 0x000fda00038c0000 */
.L_x_317:
[----:B------:R-:W0:Y:S01]  /*ae10*/  LDC R4, c[0x0][0x28c] ;  /* 0x0000a300ff047b82 */ /* 0x000e220000000800 */
[----:B------:R-:W-:Y:S01]  /*ae20*/  BSSY B1, `(.L_x_298) ;  /* 0x0000047000017945 */ /* 0x000fe20003800000 */
[----:B0-----:R-:W-:-:S13]  /*ae30*/  ISETP.LT.OR P6, PT, R4, 0x1, !P6 ;  /* 0x000000010400780c */ /* 0x001fda00077c1670 */
[----:B------:R-:W-:Y:S05]  /*ae40*/  @P6 BRA `(.L_x_299) ;  /* 0x0000000400106947 */ /* 0x000fea0003800000 */
[----:B------:R-:W-:Y:S02]  /*ae50*/  IMAD R20, R20, 0x2, R11 ;  /* 0x0000000214147824 */ /* 0x000fe400078e020b */
[----:B------:R-:W-:Y:S02]  /*ae60*/  IMAD.SHL.U32 R15, R13, 0x100, RZ ;  /* 0x000001000d0f7824 */ /* 0x000fe400078e00ff */
[----:B------:R-:W-:Y:S02]  /*ae70*/  IMAD.MOV.U32 R22, RZ, RZ, RZ ;  /* 0x000000ffff167224 */ /* 0x000fe400078e00ff */
[----:B------:R-:W-:Y:S02]  /*ae80*/  IMAD.MOV.U32 R4, RZ, RZ, R12 ;  /* 0x000000ffff047224 */ /* 0x000fe400078e000c */
[----:B------:R-:W-:Y:S02]  /*ae90*/  IMAD.MOV.U32 R5, RZ, RZ, R0 ;  /* 0x000000ffff057224 */ /* 0x000fe400078e0000 */
[----:B------:R-:W-:-:S02]  /*aea0*/  IMAD.MOV.U32 R14, RZ, RZ, R3 ;  /* 0x000000ffff0e7224 */ /* 0x000fc400078e0003 */
[----:B------:R-:W-:-:S07]  /*aeb0*/  IMAD.SHL.U32 R21, R20, 0x40, RZ ;  /* 0x0000004014157824 */ /* 0x000fce00078e00ff */
.L_x_302:
[----:B------:R-:W0:Y:S01]  /*aec0*/  S2UR UR8, SR_CgaCtaId ;  /* 0x00000000000879c3 */ /* 0x000e220000008800 */
[----:B------:R-:W-:Y:S02]  /*aed0*/  MOV R20, 0x400 ;  /* 0x0000040000147802 */ /* 0x000fe40000000f00 */
[----:B------:R-:W-:Y:S02]  /*aee0*/  SHF.L.U32 R7, R5, 0x1f, RZ ;  /* 0x0000001f05077819 */ /* 0x000fe400000006ff */
[----:B------:R-:W-:-:S13]  /*aef0*/  LOP3.LUT P1, RZ, R18, 0x7f, RZ, 0xc0, !PT ;  /* 0x0000007f12ff7812 */ /* 0x000fda000782c0ff */
[----:B------:R-:W1:Y:S01]  /*af00*/  @!P1 LDC R13, c[0x0][0x500] ;  /* 0x00014000ff0d9b82 */ /* 0x000e620000000800 */
[----:B0-----:R-:W-:-:S05]  /*af10*/  IMAD.U32 R11, RZ, RZ, UR8 ;  /* 0x00000008ff0b7e24 */ /* 0x001fca000f8e00ff */
[----:B------:R-:W-:-:S05]  /*af20*/  LEA R23, R11, R20, 0x18 ;  /* 0x000000140b177211 */ /* 0x000fca00078ec0ff */
[----:B------:R-:W-:-:S04]  /*af30*/  IMAD R20, R14, 0x8, R23 ;  /* 0x000000080e147824 */ /* 0x000fc800078e0217 */
[----:B------:R-:W0:Y:S02]  /*af40*/  SYNCS.PHASECHK.TRANS64.TRYWAIT P0, [R20+URZ+0x18], R7 ;  /* 0x00001807140075a7 */ /* 0x000e24000800017f */
[----:B01----:R-:W-:Y:S05]  /*af50*/  @!P0 BRA `(.L_x_300) ;  /* 0x0000000c00808947 */ /* 0x003fea0003800000 */
.L_x_318:
[----:B0-----:R-:W-:Y:S01]  /*af60*/  PRMT R7, R8, 0x9910, RZ ;  /* 0x0000991008077816 */ /* 0x001fe200000000ff */
[----:B------:R0:W-:Y:S03]  /*af70*/  @!P1 SYNCS.ARRIVE.TRANS64 RZ, [R20+URZ], R13 ;  /* 0x0000000d14ff99a7 */ /* 0x0001e6000800003f */
[----:B------:R-:W-:-:S13]  /*af80*/  ISETP.NE.AND P0, PT, R7, 0x2, PT ;  /* 0x000000020700780c */ /* 0x000fda0003f05270 */
[----:B0-----:R-:W-:Y:S05]  /*af90*/  @P0 BRA `(.L_x_301) ;  /* 0x0000000000040947 */ /* 0x001fea0003800000 */
[----:B------:R-:W-:Y:S01]  /*afa0*/  BPT.TRAP 0x1 ;  /* 0x000000040000795c */ /* 0x000fe20000300000 */
.L_x_301:
[----:B------:R-:W-:Y:S01]  /*afb0*/  IMAD R7, R14, 0x4, R11 ;  /* 0x000000040e077824 */ /* 0x000fe200078e020b */
[----:B------:R-:W-:Y:S01]  /*afc0*/  R2UR UR34, R22 ;  /* 0x00000000162272ca */ /* 0x000fe200000e0000 */
[----:B------:R-:W-:Y:S01]  /*afd0*/  VIADD R4, R4, 0xffffffff ;  /* 0xffffffff04047836 */ /* 0x000fe20000000000 */
[----:B------:R-:W-:Y:S01]  /*afe0*/  R2UR UR33, R20 ;  /* 0x00000000142172ca */ /* 0x000fe200000e0000 */
[----:B------:R-:W-:Y:S01]  /*aff0*/  IMAD.SHL.U32 R7, R7, 0x1000, RZ ;  /* 0x0000100007077824 */ /* 0x000fe200078e00ff */
[----:B------:R-:W-:Y:S01]  /*b000*/  R2UR UR36, R6 ;  /* 0x00000000062472ca */ /* 0x000fe200000e0000 */
[----:B------:R-:W-:Y:S01]  /*b010*/  UIADD3 UR14, UP0, UR38, 0xf0, URZ ;  /* 0x000000f0260e7890 */ /* 0x000fe2000ff1e03f */
[----:B------:R-:W-:Y:S01]  /*b020*/  R2UR UR35, R21 ;  /* 0x00000000152372ca */ /* 0x000fe200000e0000 */
[--C-:B------:R-:W-:Y:S01]  /*b030*/  IMAD R7, R7, 0x2, R23.reuse ;  /* 0x0000000207077824 */ /* 0x100fe200078e0217 */
[----:B------:R-:W-:Y:S01]  /*b040*/  R2UR UR19, R15 ;  /* 0x000000000f1372ca */ /* 0x000fe200000e0000 */
[----:B------:R-:W-:Y:S01]  /*b050*/  IMAD R23, R14, 0x10000, R23 ;  /* 0x000100000e177824 */ /* 0x000fe200078e0217 */
[----:B------:R-:W-:Y:S01]  /*b060*/  UIADD3 UR40, UP1, UR38, 0x1f0, URZ ;  /* 0x000001f026287890 */ /* 0x000fe2000ff3e03f */
[----:B------:R-:W-:Y:S01]  /*b070*/  ISETP.GT.AND P1, PT, R4, 0x1, PT ;  /* 0x000000010400780c */ /* 0x000fe20003f24270 */
[----:B------:R-:W-:Y:S01]  /*b080*/  UIADD3.X UR15, URZ, UR39, URZ, UP0, !UPT ;  /* 0x000000273f0f7290 */ /* 0x000fe200087fe43f */
[----:B------:R-:W-:Y:S01]  /*b090*/  R2UR UR24, R7 ;  /* 0x00000000071872ca */ /* 0x000fe200000e0000 */
[----:B------:R-:W-:Y:S01]  /*b0a0*/  UIADD3 UR26, UR34, 0x40, URZ ;  /* 0x00000040221a7890 */ /* 0x000fe2000fffe03f */
[----:B------:R-:W-:Y:S01]  /*b0b0*/  R2UR UR8, R23 ;  /* 0x00000000170872ca */ /* 0x000fe200000e0000 */
[----:B------:R-:W-:Y:S01]  /*b0c0*/  UIADD3.X UR41, URZ, UR39, URZ, UP1, !UPT ;  /* 0x000000273f297290 */ /* 0x000fe20008ffe43f */
[----:B------:R-:W-:Y:S01]  /*b0d0*/  VIADD R14, R14, 0x1 ;  /* 0x000000010e0e7836 */ /* 0x000fe20000000000 */
[----:B------:R-:W-:Y:S01]  /*b0e0*/  UMOV UR13, 0x30000 ;  /* 0x00030000000d7882 */ /* 0x000fe20000000000 */
[----:B------:R-:W-:Y:S01]  /*b0f0*/  UMOV UR22, 0x0 ;  /* 0x0000000000167882 */ /* 0x000fe20000000000 */
[----:B------:R-:W-:Y:S01]  /*b100*/  UMOV UR23, 0x10000000 ;  /* 0x1000000000177882 */ /* 0x000fe20000000000 */
[----:B------:R-:W-:Y:S01]  /*b110*/  UMOV UR25, UR33 ;  /* 0x0000002100197c82 */ /* 0x000fe20008000000 */
[----:B------:R-:W-:Y:S01]  /*b120*/  ISETP.NE.AND P0, PT, R14, 0x3, PT ;  /* 0x000000030e00780c */ /* 0x000fe20003f05270 */
[----:B------:R-:W-:Y:S01]  /*b130*/  UMOV UR28, UR36 ;  /* 0x00000024001c7c82 */ /* 0x000fe20008000000 */
[----:B------:R-:W-:Y:S01]  /*b140*/  UMOV UR27, UR35 ;  /* 0x00000023001b7c82 */ /* 0x000fe20008000000 */
[----:B------:R-:W-:Y:S01]  /*b150*/  UMOV UR17, UR33 ;  /* 0x0000002100117c82 */ /* 0x000fe20008000000 */
[----:B------:R-:W-:Y:S01]  /*b160*/  UIADD3 UR32, UR24, 0x100, URZ ;  /* 0x0000010018207890 */ /* 0x000fe2000fffe03f */
[----:B------:R-:W-:Y:S01]  /*b170*/  SEL R20, RZ, 0x1, P0 ;  /* 0x00000001ff147807 */ /* 0x000fe20000000000 */
[----:B------:R-:W-:Y:S01]  /*b180*/  UIADD3 UR24, UR24, 0x4100, URZ ;  /* 0x0000410018187890 */ /* 0x000fe2000fffe03f */
[----:B------:R-:W-:Y:S01]  /*b190*/  VIADD R22, R22, 0x80 ;  /* 0x0000008016167836 */ /* 0x000fe20000000000 */
[----:B------:R-:W-:Y:S01]  /*b1a0*/  UIADD3 UR16, UR8, 0x18100, URZ ;  /* 0x0001810008107890 */ /* 0x000fe2000fffe03f */
[----:B------:R-:W-:Y:S01]  /*b1b0*/  LOP3.LUT R5, R5, R20, RZ, 0x3c, !PT ;  /* 0x0000001405057212 */ /* 0x000fe200078e3cff */
[----:B------:R-:W-:Y:S01]  /*b1c0*/  UIADD3 UR8, UR8, 0x20100, URZ ;  /* 0x0002010008087890 */ /* 0x000fe2000fffe03f */
[----:B------:R-:W-:Y:S01]  /*b1d0*/  SEL R14, R14, RZ, P0 ;  /* 0x000000ff0e0e7207 */ /* 0x000fe20000000000 */
[----:B------:R-:W-:Y:S01]  /*b1e0*/  UMOV UR18, UR34 ;  /* 0x0000002200127c82 */ /* 0x000fe20008000000 */
[----:B------:R-:W-:Y:S01]  /*b1f0*/  UMOV UR20, UR36 ;  /* 0x0000002400147c82 */ /* 0x000fe20008000000 */
[----:B------:R0:W-:Y:S01]  /*b200*/  UTMALDG.3D.MULTICAST [UR32], [UR14], UR13, desc[UR22] ;  /* 0x000016200e0073b4 */ /* 0x0001e2000801180d */
[----:B------:R-:W-:Y:S01]  /*b210*/  UMOV UR9, UR33 ;  /* 0x0000002100097c82 */ /* 0x000fe20008000000 */
[----:B------:R-:W-:Y:S01]  /*b220*/  UMOV UR11, UR19 ;  /* 0x00000013000b7c82 */ /* 0x000fe20008000000 */
[----:B------:R-:W-:Y:S01]  /*b230*/  UMOV UR12, UR36 ;  /* 0x00000024000c7c82 */ /* 0x000fe20008000000 */
[----:B------:R-:W-:Y:S01]  /*b240*/  UMOV UR10, UR26 ;  /* 0x0000001a000a7c82 */ /* 0x000fe20008000000 */
[----:B------:R0:W-:Y:S01]  /*b250*/  UTMALDG.3D.MULTICAST [UR24], [UR14], UR13, desc[UR22] ;  /* 0x000016180e0073b4 */ /* 0x0001e2000801180d */
[----:B------:R0:W-:Y:S01]  /*b260*/  UTMALDG.3D [UR16], [UR40], desc[UR22] ;  /* 0x00001610280075b4 */ /* 0x0001e20008011000 */
[----:B------:R0:W-:Y:S02]  /*b270*/  UTMALDG.3D [UR8], [UR40], desc[UR22] ;  /* 0x00001608280075b4 */ /* 0x0001e40008011000 */
[----:B0-----:R-:W-:Y:S05]  /*b280*/  @P1 BRA `(.L_x_302) ;  /* 0xfffffffc000c1947 */ /* 0x001fea000383ffff */
.L_x_299:
[----:B------:R-:W-:Y:S05]  /*b290*/  BSYNC B1 ;  /* 0x0000000000017941 */ /* 0x000fea0003800000 */
.L_x_298:
[----:B------:R-:W-:Y:S01]  /*b2a0*/  LOP3.LUT P1, RZ, R9, 0xff, RZ, 0xc0, !PT ;  /* 0x000000ff09ff7812 */ /* 0x000fe2000782c0ff */
[C---:B------:R-:W-:Y:S01]  /*b2b0*/  IMAD.IADD R6, R10.reuse, 0x1, R3 ;  /* 0x000000010a067824 */ /* 0x040fe200078e0203 */
[----:B------:R-:W-:Y:S01]  /*b2c0*/  ULDC.64 UR8, c[0x0][0x650] ;  /* 0x0001940000087ab9 */ /* 0x000fe20000000a00 */
[----:B------:R-:W-:Y:S01]  /*b2d0*/  ISETP.GE.U32.AND P2, PT, R10, 0x3, PT ;  /* 0x000000030a00780c */ /* 0x000fe20003f46070 */
[----:B------:R-:W-:Y:S01]  /*b2e0*/  BSSY B1, `(.L_x_303) ;  /* 0x000006b000017945 */ /* 0x000fe20003800000 */
[----:B------:R-:W-:Y:S01]  /*b2f0*/  IMAD.MOV.U32 R20, RZ, RZ, -0x1 ;  /* 0xffffffffff147424 */ /* 0x000fe200078e00ff */
[----:B------:R-:W-:Y:S01]  /*b300*/  ISETP.GT.U32.AND P0, PT, R6, 0x2, PT ;  /* 0x000000020600780c */ /* 0x000fe20003f04070 */
[----:B------:R-:W-:Y:S01]  /*b310*/  IMAD.MOV.U32 R13, RZ, RZ, -0x1 ;  /* 0xffffffffff0d7424 */ /* 0x000fe200078e00ff */
[----:B------:R-:W-:Y:S02]  /*b320*/  PRMT R9, RZ, 0x7610, R9 ;  /* 0x00007610ff097816 */ /* 0x000fe40000000009 */
[----:B------:R-:W-:-:S03]  /*b330*/  ISETP.LT.U32.AND P0, PT, R10, 0x3, P0 ;  /* 0x000000030a00780c */ /* 0x000fc60000701070 */
[----:B------:R-:W0:Y:S01]  /*b340*/  @P1 S2R R11, SR_CgaCtaId ;  /* 0x00000000000b1919 */ /* 0x000e220000008800 */
[----:B------:R-:W-:-:S04]  /*b350*/  @P1 MOV R4, 0x400 ;  /* 0x0000040000041802 */ /* 0x000fc80000000f00 */
[----:B0-----:R-:W-:Y:S01]  /*b360*/  @P1 LEA R3, R11, R4, 0x18 ;  /* 0x000000040b031211 */ /* 0x001fe200078ec0ff */
[----:B------:R-:W-:-:S03]  /*b370*/  IMAD.WIDE.U32 R4, R6, -0x55555555, RZ ;  /* 0xaaaaaaab06047825 */ /* 0x000fc600078e00ff */
[----:B------:R0:W-:Y:S01]  /*b380*/  @P1 SYNCS.ARRIVE.TRANS64.A1T0 RZ, [R3+URZ+0x48], RZ ;  /* 0x000048ff03ff19a7 */ /* 0x0001e2000810003f */
[----:B------:R-:W-:Y:S02]  /*b390*/  IADD3 R16, P1, R16, UR30, RZ ;  /* 0x0000001e10107c10 */ /* 0x000fe4000ff3e0ff */
[----:B------:R-:W-:Y:S02]  /*b3a0*/  SHF.R.U32.HI R5, RZ, 0x1, R5 ;  /* 0x00000001ff057819 */ /* 0x000fe40000011605 */
[----:B------:R-:W-:Y:S02]  /*b3b0*/  IADD3.X R17, R17, UR7, RZ, P1, !PT ;  /* 0x0000000711117c10 */ /* 0x000fe40008ffe4ff */
[----:B------:R-:W-:Y:S02]  /*b3c0*/  PRMT R4, RZ, 0x7610, R4 ;  /* 0x00007610ff047816 */ /* 0x000fe40000000004 */
[----:B0-----:R-:W-:Y:S02]  /*b3d0*/  SEL R3, RZ, 0x1, !P0 ;  /* 0x00000001ff037807 */ /* 0x001fe40004000000 */
[----:B------:R-:W-:-:S02]  /*b3e0*/  ISETP.GE.U32.AND P0, PT, R16, UR8, PT ;  /* 0x0000000810007c0c */ /* 0x000fc4000bf06070 */
[----:B------:R-:W-:Y:S01]  /*b3f0*/  LOP3.LUT R0, R0, R3, RZ, 0x3c, !PT ;  /* 0x0000000300007212 */ /* 0x000fe200078e3cff */
[----:B------:R-:W-:Y:S01]  /*b400*/  IMAD R3, R5, -0x3, R6 ;  /* 0xfffffffd05037824 */ /* 0x000fe200078e0206 */
[----:B------:R-:W-:Y:S01]  /*b410*/  ISETP.GE.U32.AND.EX P0, PT, R17, UR9, PT, P0 ;  /* 0x0000000911007c0c */ /* 0x000fe2000bf06100 */
[----:B------:R-:W-:Y:S01]  /*b420*/  IMAD.MOV.U32 R6, RZ, RZ, -0x1 ;  /* 0xffffffffff067424 */ /* 0x000fe200078e00ff */
[----:B------:R-:W-:-:S11]  /*b430*/  @P2 LOP3.LUT R0, R0, 0x1, R5, 0x78, !PT ;  /* 0x0000000100002812 */ /* 0x000fd600078e7805 */
[----:B------:R-:W-:Y:S05]  /*b440*/  @P0 BRA `(.L_x_304) ;  /* 0x0000000400500947 */ /* 0x000fea0003800000 */
[----:B------:R-:W0:Y:S01]  /*b450*/  S2R R15, SR_CTAID.X ;  /* 0x00000000000f7919 */ /* 0x000e220000002500 */
[----:B------:R-:W-:Y:S01]  /*b460*/  ULDC.64 UR8, c[0x0][0x628] ;  /* 0x00018a0000087ab9 */ /* 0x000fe20000000a00 */
[----:B------:R-:W1:Y:S01]  /*b470*/  LDC R20, c[0x0][0x144] ;  /* 0x00005100ff147b82 */ /* 0x000e620000000800 */
[----:B------:R-:W-:Y:S01]  /*b480*/  ISETP.NE.U32.AND P0, PT, RZ, UR8, PT ;  /* 0x00000008ff007c0c */ /* 0x000fe2000bf05070 */
[----:B------:R-:W2:Y:S01]  /*b490*/  S2R R13, SR_CTAID.Y ;  /* 0x00000000000d7919 */ /* 0x000ea20000002600 */
[----:B------:R-:W-:Y:S01]  /*b4a0*/  ULDC UR11, c[0x0][0x630] ;  /* 0x00018c00000b7ab9 */ /* 0x000fe20000000800 */
[----:B------:R-:W-:Y:S01]  /*b4b0*/  ULDC UR12, c[0x0][0x150] ;  /* 0x00005400000c7ab9 */ /* 0x000fe20000000800 */
[----:B------:R-:W-:Y:S01]  /*b4c0*/  ISETP.NE.AND.EX P0, PT, RZ, UR9, PT, P0 ;  /* 0x00000009ff007c0c */ /* 0x000fe2000bf05300 */
[----:B------:R-:W-:Y:S02]  /*b4d0*/  IMAD.MOV.U32 R4, RZ, RZ, R16 ;  /* 0x000000ffff047224 */ /* 0x000fe400078e0010 */
[----:B------:R-:W-:Y:S01]  /*b4e0*/  IMAD.MOV.U32 R5, RZ, RZ, R17 ;  /* 0x000000ffff057224 */ /* 0x000fe200078e0011 */
[----:B0-----:R-:W-:-:S09]  /*b4f0*/  I2FP.F32.U32 R22, R15 ;  /* 0x0000000f00167245 */ /* 0x001fd20000201000 */
[----:B------:R-:W-:Y:S05]  /*b500*/  @!P0 BRA `(.L_x_305) ;  /* 0x0000000000288947 */ /* 0x000fea0003800000 */
[----:B------:R-:W-:Y:S02]  /*b510*/  ULDC UR10, c[0x0][0x634] ;  /* 0x00018d00000a7ab9 */ /* 0x000fe40000000800 */
[----:B------:R-:W-:-:S05]  /*b520*/  IADD3 R5, P0, R16, UR10, RZ ;  /* 0x0000000a10057c10 */ /* 0x000fca000ff1e0ff */
[----:B------:R-:W-:-:S04]  /*b530*/  IMAD.X R21, RZ, RZ, R17, P0 ;  /* 0x000000ffff157224 */ /* 0x000fc800000e0611 */
[----:B------:R-:W-:-:S04]  /*b540*/  IMAD.WIDE.U32 R6, R21, UR8, RZ ;  /* 0x0000000815067c25 */ /* 0x000fc8000f8e00ff */
[----:B------:R-:W-:-:S04]  /*b550*/  IMAD.WIDE.U32 R6, P0, R5, UR9, R6 ;  /* 0x0000000905067c25 */ /* 0x000fc8000f800006 */
[----:B------:R-:W-:-:S04]  /*b560*/  IMAD.WIDE.U32 R4, R5, UR8, RZ ;  /* 0x0000000805047c25 */ /* 0x000fc8000f8e00ff */
[----:B------:R-:W-:Y:S01]  /*b570*/  IMAD.MOV.U32 R4, RZ, RZ, R7 ;  /* 0x000000ffff047224 */ /* 0x000fe200078e0007 */
[----:B------:R-:W-:Y:S01]  /*b580*/  IADD3 RZ, P1, R5, R6, RZ ;  /* 0x0000000605ff7210 */ /* 0x000fe20007f3e0ff */
[----:B------:R-:W-:-:S04]  /*b590*/  IMAD.X R5, RZ, RZ, RZ, P0 ;  /* 0x000000ffff057224 */ /* 0x000fc800000e06ff */
[----:B------:R-:W-:-:S08]  /*b5a0*/  IMAD.WIDE.U32.X R4, R21, UR9, R4, P1 ;  /* 0x0000000915047c25 */ /* 0x000fd000088e0404 */
.L_x_305:
[----:B------:R-:W-:Y:S01]  /*b5b0*/  FMUL R22, R22, UR12 ;  /* 0x0000000c16167c20 */ /* 0x000fe20008400000 */
[--C-:B------:R-:W-:Y:S01]  /*b5c0*/  SHF.R.U64 R14, R4, UR11, R5.reuse ;  /* 0x0000000b040e7c19 */ /* 0x100fe20008001205 */
[----:B------:R-:W-:Y:S01]  /*b5d0*/  ULDC.64 UR8, c[0x0][0x620] ;  /* 0x0001880000087ab9 */ /* 0x000fe20000000a00 */
[----:B------:R-:W-:Y:S01]  /*b5e0*/  SHF.R.U32.HI R4, RZ, UR11, R5 ;  /* 0x0000000bff047c19 */ /* 0x000fe20008011605 */
[----:B------:R-:W-:Y:S01]  /*b5f0*/  ULDC.64 UR10, c[0x0][0x640] ;  /* 0x00019000000a7ab9 */ /* 0x000fe20000000a00 */
[----:B------:R-:W-:Y:S01]  /*b600*/  IADD3 R5, P0, RZ, -R14, RZ ;  /* 0x8000000eff057210 */ /* 0x000fe20007f1e0ff */
[----:B------:R-:W0:Y:S04]  /*b610*/  F2I.U32.TRUNC.NTZ R22, R22 ;  /* 0x0000001600167305 */ /* 0x000e28000020f000 */
[----:B------:R-:W-:Y:S01]  /*b620*/  IMAD.X R4, RZ, RZ, ~R4, P0 ;  /* 0x000000ffff047224 */ /* 0x000fe200000e0e04 */
[----:B------:R-:W-:-:S03]  /*b630*/  ISETP.NE.U32.AND P0, PT, RZ, UR10, PT ;  /* 0x0000000aff007c0c */ /* 0x000fc6000bf05070 */
[----:B------:R-:W-:Y:S01]  /*b640*/  IMAD R4, R4, UR8, RZ ;  /* 0x0000000804047c24 */ /* 0x000fe2000f8e02ff */
[----:B------:R-:W-:-:S03]  /*b650*/  ISETP.NE.AND.EX P0, PT, RZ, UR11, PT, P0 ;  /* 0x0000000bff007c0c */ /* 0x000fc6000bf05300 */
[C---:B------:R-:W-:Y:S01]  /*b660*/  IMAD R7, R5.reuse, UR9, R4 ;  /* 0x0000000905077c24 */ /* 0x040fe2000f8e0204 */
[----:B------:R-:W-:Y:S01]  /*b670*/  ULDC UR9, c[0x0][0x154] ;  /* 0x0000550000097ab9 */ /* 0x000fe20000000800 */
[----:B------:R-:W-:Y:S01]  /*b680*/  IMAD.WIDE.U32 R4, R5, UR8, R16 ;  /* 0x0000000805047c25 */ /* 0x000fe2000f8e0010 */
[----:B------:R-:W-:-:S03]  /*b690*/  ULDC UR8, c[0x0][0x618] ;  /* 0x0001860000087ab9 */ /* 0x000fc60000000800 */
[----:B0-----:R-:W-:Y:S02]  /*b6a0*/  IMAD.MOV R6, RZ, RZ, -R22 ;  /* 0x000000ffff067224 */ /* 0x001fe400078e0a16 */
[----:B------:R-:W-:Y:S02]  /*b6b0*/  IMAD.IADD R5, R5, 0x1, R7 ;  /* 0x0000000105057824 */ /* 0x000fe400078e0207 */
[----:B-1----:R-:W-:Y:S01]  /*b6c0*/  IMAD R15, R20, R6, R15 ;  /* 0x00000006140f7224 */ /* 0x002fe200078e020f */
[----:B--2---:R-:W-:Y:S01]  /*b6d0*/  I2FP.F32.U32 R6, R13 ;  /* 0x0000000d00067245 */ /* 0x004fe20000201000 */
[----:B------:R-:W0:Y:S01]  /*b6e0*/  LDC R20, c[0x0][0x148] ;  /* 0x00005200ff147b82 */ /* 0x000e220000000800 */
[--C-:B------:R-:W-:Y:S02]  /*b6f0*/  SHF.R.U64 R21, R4, UR8, R5.reuse ;  /* 0x0000000804157c19 */ /* 0x100fe40008001205 */
[----:B------:R-:W-:Y:S01]  /*b700*/  SHF.R.U32.HI R4, RZ, UR8, R5 ;  /* 0x00000008ff047c19 */ /* 0x000fe20008011605 */
[----:B------:R-:W-:Y:S01]  /*b710*/  FMUL R6, R6, UR9 ;  /* 0x0000000906067c20 */ /* 0x000fe20008400000 */
[----:B------:R-:W-:-:S02]  /*b720*/  ULDC UR8, c[0x0][0x608] ;  /* 0x0001820000087ab9 */ /* 0x000fc40000000800 */
[--C-:B------:R-:W-:Y:S01]  /*b730*/  SHF.R.U64 R23, R21, UR8, R4.reuse ;  /* 0x0000000815177c19 */ /* 0x100fe20008001204 */
[----:B------:R1:W2:Y:S01]  /*b740*/  F2I.U32.TRUNC.NTZ R24, R6 ;  /* 0x0000000600187305 */ /* 0x0002a2000020f000 */
[----:B------:R-:W-:Y:S01]  /*b750*/  SHF.R.U32.HI R4, RZ, UR8, R4 ;  /* 0x00000008ff047c19 */ /* 0x000fe20008011604 */
[----:B------:R-:W-:-:S03]  /*b760*/  ULDC UR8, c[0x0][0x658] ;  /* 0x0001960000087ab9 */ /* 0x000fc60000000800 */
[--C-:B------:R-:W-:Y:S02]  /*b770*/  SHF.R.U64 R22, R23, UR8, R4.reuse ;  /* 0x0000000817167c19 */ /* 0x100fe40008001204 */
[----:B------:R-:W-:-:S03]  /*b780*/  SHF.R.U32.HI R25, RZ, UR8, R4 ;  /* 0x00000008ff197c19 */ /* 0x000fc60008011604 */
[----:B------:R-:W-:Y:S02]  /*b790*/  IMAD.MOV.U32 R4, RZ, RZ, R22 ;  /* 0x000000ffff047224 */ /* 0x000fe400078e0016 */
[----:B------:R-:W-:Y:S01]  /*b7a0*/  IMAD.MOV.U32 R5, RZ, RZ, R25 ;  /* 0x000000ffff057224 */ /* 0x000fe200078e0019 */
[----:B-1----:R-:W-:Y:S06]  /*b7b0*/  @!P0 BRA `(.L_x_306) ;  /* 0x0000000000288947 */ /* 0x002fec0003800000 */
        /* <DEDUP_REMOVED lines=10> */
.L_x_306:
[----:B------:R-:W-:Y:S01]  /*b860*/  ISETP.NE.AND P0, PT, R2, 0x1, PT ;  /* 0x000000010200780c */ /* 0x000fe20003f05270 */
[----:B------:R-:W-:Y:S01]  /*b870*/  ULDC UR8, c[0x0][0x648] ;  /* 0x0001920000087ab9 */ /* 0x000fe20000000800 */
[----:B------:R-:W-:Y:S01]  /*b880*/  LOP3.LUT R23, R23, UR6, RZ, 0xc0, !PT ;  /* 0x0000000617177c12 */ /* 0x000fe2000f8ec0ff */
[----:B--2---:R-:W-:Y:S01]  /*b890*/  IMAD.MOV R24, RZ, RZ, -R24 ;  /* 0x000000ffff187224 */ /* 0x004fe200078e0a18 */
[----:B------:R-:W-:Y:S01]  /*b8a0*/  SHF.R.U64 R4, R4, UR8, R5 ;  /* 0x0000000804047c19 */ /* 0x000fe20008001205 */
[----:B------:R-:W-:Y:S01]  /*b8b0*/  ULDC UR8, c[0x0][0x638] ;  /* 0x00018e0000087ab9 */ /* 0x000fe20000000800 */
[----:B------:R-:W-:Y:S01]  /*b8c0*/  LOP3.LUT R21, R21, UR4, RZ, 0xc0, !PT ;  /* 0x0000000415157c12 */ /* 0x000fe2000f8ec0ff */
[----:B------:R-:W-:Y:S01]  /*b8d0*/  ULDC UR9, c[0x0][0x610] ;  /* 0x0001840000097ab9 */ /* 0x000fe20000000800 */
[----:B------:R-:W-:Y:S02]  /*b8e0*/  IMAD.MOV.U32 R6, RZ, RZ, R14 ;  /* 0x000000ffff067224 */ /* 0x000fe400078e000e */
[----:B------:R-:W-:-:S02]  /*b8f0*/  IMAD.MOV R5, RZ, RZ, -R4 ;  /* 0x000000ffff057224 */ /* 0x000fc400078e0a04 */
[----:B------:R-:W-:Y:S02]  /*b900*/  IMAD R4, R4, UR5, R23 ;  /* 0x0000000504047c24 */ /* 0x000fe4000f8e0217 */
[----:B0-----:R-:W-:Y:S02]  /*b910*/  @P0 IMAD R15, R20, R24, R13 ;  /* 0x00000018140f0224 */ /* 0x001fe400078e020d */
[----:B------:R-:W-:Y:S01]  /*b920*/  IMAD R22, R5, UR8, R22 ;  /* 0x0000000805167c24 */ /* 0x000fe2000f8e0216 */
[----:B------:R-:W-:Y:S01]  /*b930*/  ULDC UR8, c[0x0][0x600] ;  /* 0x0001800000087ab9 */ /* 0x000fe20000000800 */
[----:B------:R-:W-:Y:S02]  /*b940*/  IMAD R15, R4, UR9, R15 ;  /* 0x00000009040f7c24 */ /* 0x000fe4000f8e020f */
[----:B------:R-:W-:Y:S02]  /*b950*/  IMAD R22, R22, UR8, R21 ;  /* 0x0000000816167c24 */ /* 0x000fe4000f8e0215 */
[----:B------:R-:W-:-:S03]  /*b960*/  IMAD.MOV.U32 R4, RZ, RZ, 0x1 ;  /* 0x00000001ff047424 */ /* 0x000fc600078e00ff */
[----:B------:R-:W-:Y:S02]  /*b970*/  SEL R13, R22, R15, !P0 ;  /* 0x0000000f160d7207 */ /* 0x000fe40004000000 */
[----:B------:R-:W-:-:S07]  /*b980*/  SEL R20, R15, R22, !P0 ;  /* 0x000000160f147207 */ /* 0x000fce0004000000 */
.L_x_304:
[----:B------:R-:W-:Y:S05]  /*b990*/  BSYNC B1 ;  /* 0x0000000000017941 */ /* 0x000fea0003800000 */
.L_x_303:
[----:B------:R-:W-:-:S13]  /*b9a0*/  LOP3.LUT P0, RZ, R4, 0xff, RZ, 0xc0, !PT ;  /* 0x000000ff04ff7812 */ /* 0x000fda000780c0ff */
[----:B------:R-:W-:Y:S05]  /*b9b0*/  @P0 BRA `(.L_x_307) ;  /* 0xfffffff400080947 */ /* 0x000fea000383ffff */
[----:B------:R-:W-:Y:S05]  /*b9c0*/  BSYNC B0 ;  /* 0x0000000000007941 */ /* 0x000fea0003800000 */
.L_x_296:
[----:B------:R-:W-:-:S03]  /*b9d0*/  UMOV UR8, 0xffffffff ;  /* 0xffffffff00087882 */ /* 0x000fc60000000000 */
[----:B------:R-:W-:Y:S05]  /*b9e0*/  BRA.DIV UR8, `(.L_x_308) ;  /* 0x0000000208f07947 */ /* 0x000fea000b800000 */
[----:B------:R-:W-:-:S13]  /*b9f0*/  ELECT P6, URZ, PT ;  /* 0x00000000003f782f */ /* 0x000fda00038c0000 */
.L_x_321:
[----:B------:R-:W-:Y:S04]  /*ba00*/  BSSY B0, `(.L_x_309) ;  /* 0x0000022000007945 */ /* 0x000fe80003800000 */
[----:B------:R-:W-:Y:S05]  /*ba10*/  @!P6 BRA `(.L_x_310) ;  /* 0x000000000080e947 */ /* 0x000fea0003800000 */
[----:B------:R-:W-:-:S04]  /*ba20*/  LOP3.LUT R19, R19, 0x2, RZ, 0xfc, !PT ;  /* 0x0000000213137812 */ /* 0x000fc800078efcff */
[----:B------:R-:W-:-:S13]  /*ba30*/  ISETP.NE.AND P0, PT, R19, 0x3, PT ;  /* 0x000000031300780c */ /* 0x000fda0003f05270 */
[----:B------:R-:W-:Y:S05]  /*ba40*/  @!P0 BRA `(.L_x_311) ;  /* 0x0000000000048947 */ /* 0x000fea0003800000 */
[----:B------:R-:W-:Y:S01]  /*ba50*/  BPT.TRAP 0x1 ;  /* 0x000000040000795c */ /* 0x000fe20000300000 */
.L_x_311:
[----:B------:R-:W0:Y:S01]  /*ba60*/  S2R R5, SR_CgaCtaId ;  /* 0x0000000000057919 */ /* 0x000e220000008800 */
[----:B------:R-:W-:Y:S02]  /*ba70*/  MOV R2, 0x400 ;  /* 0x0000040000027802 */ /* 0x000fe40000000f00 */
[----:B------:R-:W-:Y:S02]  /*ba80*/  SHF.L.U32 R4, R0, 0x1f, RZ ;  /* 0x0000001f00047819 */ /* 0x000fe400000006ff */
[----:B0-----:R-:W-:-:S05]  /*ba90*/  LEA R2, R5, R2, 0x18 ;  /* 0x0000000205027211 */ /* 0x001fca00078ec0ff */
[----:B------:R-:W-:-:S04]  /*baa0*/  VIADD R2, R2, 0x18 ;  /* 0x0000001802027836 */ /* 0x000fc80000000000 */
[C---:B------:R-:W-:Y:S02]  /*bab0*/  IMAD R7, R3.reuse, 0x8, R2 ;  /* 0x0000000803077824 */ /* 0x040fe400078e0202 */
[----:B------:R-:W-:Y:S02]  /*bac0*/  VIADD R3, R3, 0x1 ;  /* 0x0000000103037836 */ /* 0x000fe40000000000 */
[----:B------:R-:W0:Y:S03]  /*bad0*/  SYNCS.PHASECHK.TRANS64.TRYWAIT P0, [R7+URZ], R4 ;  /* 0x00000004070075a7 */ /* 0x000e26000800017f */
[----:B------:R-:W-:-:S04]  /*bae0*/  ISETP.NE.AND P1, PT, R3, 0x3, PT ;  /* 0x000000030300780c */ /* 0x000fc80003f25270 */
[----:B------:R-:W-:Y:S02]  /*baf0*/  SEL R5, RZ, 0x1, P1 ;  /* 0x00000001ff057807 */ /* 0x000fe40000800000 */
[----:B------:R-:W-:Y:S02]  /*bb00*/  SEL R3, R3, RZ, P1 ;  /* 0x000000ff03037207 */ /* 0x000fe40000800000 */
[----:B------:R-:W-:-:S03]  /*bb10*/  LOP3.LUT R9, R0, R5, RZ, 0x3c, !PT ;  /* 0x0000000500097212 */ /* 0x000fc600078e3cff */
[----:B------:R-:W-:Y:S01]  /*bb20*/  IMAD R6, R3, 0x8, R2 ;  /* 0x0000000803067824 */ /* 0x000fe200078e0202 */
[----:B------:R-:W-:Y:S01]  /*bb30*/  SHF.L.U32 R5, R9, 0x1f, RZ ;  /* 0x0000001f09057819 */ /* 0x000fe200000006ff */
[----:B0-----:R-:W-:Y:S06]  /*bb40*/  @!P0 BRA `(.L_x_312) ;  /* 0x0000000000b88947 */ /* 0x001fec0003800000 */
.L_x_322:
[----:B------:R-:W1:Y:S01]  /*bb50*/  SYNCS.PHASECHK.TRANS64.TRYWAIT P0, [R6+URZ], R5 ;  /* 0x00000005060075a7 */ /* 0x000e62000800017f */
[----:B------:R-:W-:-:S05]  /*bb60*/  VIADD R0, R3, 0x1 ;  /* 0x0000000103007836 */ /* 0x000fca0000000000 */
[----:B------:R-:W-:-:S04]  /*bb70*/  ISETP.NE.AND P1, PT, R0, 0x3, PT ;  /* 0x000000030000780c */ /* 0x000fc80003f25270 */
[----:B0-----:R-:W-:Y:S02]  /*bb80*/  SEL R4, RZ, 0x1, P1 ;  /* 0x00000001ff047807 */ /* 0x001fe40000800000 */
[----:B------:R-:W-:Y:S02]  /*bb90*/  SEL R3, R0, RZ, P1 ;  /* 0x000000ff00037207 */ /* 0x000fe40000800000 */
[----:B------:R-:W-:Y:S01]  /*bba0*/  LOP3.LUT R0, R9, R4, RZ, 0x3c, !PT ;  /* 0x0000000409007212 */ /* 0x000fe200078e3cff */
[----:B-1----:R-:W-:Y:S06]  /*bbb0*/  @!P0 BRA `(.L_x_313) ;  /* 0x0000000000b08947 */ /* 0x002fec0003800000 */
.L_x_323:
[----:B------:R-:W-:Y:S01]  /*bbc0*/  IMAD R3, R3, 0x8, R2 ;  /* 0x0000000803037824 */ /* 0x000fe200078e0202 */
[----:B------:R-:W-:-:S07]  /*bbd0*/  SHF.L.U32 R0, R0, 0x1f, RZ ;  /* 0x0000001f00007819 */ /* 0x000fce00000006ff */
.L_x_314:
[----:B-1----:R1:W2:Y:S02]  /*bbe0*/  SYNCS.PHASECHK.TRANS64.TRYWAIT P0, [R3+URZ], R0 ;  /* 0x00000000030075a7 */ /* 0x0022a4000800017f */
[----:B--2---:R-:W-:Y:S05]  /*bbf0*/  @!P0 NANOSLEEP.SYNCS 0x989680 ;  /* 0x009896800000895d */ /* 0x004fea0003900000 */
[----:B------:R-:W2:Y:S02]  /*bc00*/  @!P0 SYNCS.PHASECHK.TRANS64 P0, [R3+URZ], R0 ;  /* 0x00000000030085a7 */ /* 0x000ea4000800007f */
[----:B--2---:R-:W-:Y:S05]  /*bc10*/  @!P0 BRA `(.L_x_314) ;  /* 0xfffffffc00f08947 */ /* 0x004fea000383ffff */
.L_x_310:
[----:B------:R-:W-:Y:S05]  /*bc20*/  BSYNC B0 ;  /* 0x0000000000007941 */ /* 0x000fea0003800000 */
.L_x_309:
[----:B------:R-:W-:Y:S05]  /*bc30*/  EXIT ;  /* 0x000000000000794d */ /* 0x000fea0003800000 */
.L_x_21:
[----:B---3--:R3:W4:Y:S02]  /*bc40*/  SYNCS.PHASECHK.TRANS64.TRYWAIT P1, [R3+URZ], R0 ;  /* 0x00000000030075a7 */ /* 0x008724000802017f */
[----:B----4-:R-:W-:Y:S05]  /*bc50*/  @!P1 NANOSLEEP.SYNCS 0x989680 ;  /* 0x009896800000995d */ /* 0x010fea0003900000 */
[----:B------:R-:W4:Y:S02]  /*bc60*/  @!P1 SYNCS.PHASECHK.TRANS64 P1, [R3+URZ], R0 ;  /* 0x00000000030095a7 */ /* 0x000f24000802007f */
[----:B----4-:R-:W-:Y:S05]  /*bc70*/  @!P1 BRA `(.L_x_21) ;  /* 0xfffffffc00f09947 */ /* 0x010fea000383ffff */
[----:B------:R-:W-:Y:S05]  /*bc80*/  BRA `(.L_x_20) ;  /* 0xffffff5800007947 */ /* 0x000fea000383ffff */
.L_x_26:
[----:B-1----:R1:W2:Y:S02]  /*bc90*/  SYNCS.PHASECHK.TRANS64.TRYWAIT P1, [R5+URZ], R4 ;  /* 0x00000004050075a7 */ /* 0x0022a4000802017f */
[----:B--2---:R-:W-:Y:S05]  /*bca0*/  @!P1 NANOSLEEP.SYNCS 0x989680 ;  /* 0x009896800000995d */ /* 0x004fea0003900000 */
[----:B------:R-:W2:Y:S02]  /*bcb0*/  @!P1 SYNCS.PHASECHK.TRANS64 P1, [R5+URZ], R4 ;  /* 0x00000004050095a7 */ /* 0x000ea4000802007f */
[----:B--2---:R-:W-:Y:S05]  /*bcc0*/  @!P1 BRA `(.L_x_26) ;  /* 0xfffffffc00f09947 */ /* 0x004fea000383ffff */
[----:B------:R-:W-:Y:S05]  /*bcd0*/  BRA `(.L_x_25) ;  /* 0xffffff5c007c7947 */ /* 0x000fea000383ffff */
.L_x_297:
[----:B------:R-:W-:Y:S01]  /*bce0*/  BSSY B1, `(.L_x_315) ;  /* 0x0000006000017945 */ /* 0x000fe20003800000 */
[----:B------:R-:W-:-:S07]  /*bcf0*/  IMAD.MOV.U32 R15, RZ, RZ, -0x1 ;  /* 0xffffffffff0f7424 */ /* 0x000fce00078e00ff */
[----:B------:R-:W-:Y:S05]  /*bd00*/  WARPSYNC.COLLECTIVE R15, `(.L_x_316) ;  /* 0x000000000f0c7348 */ /* 0x000fea0003c00000 */
[----:B------:R-:W-:Y:S02]  /*bd10*/  ELECT P6, UR62, PT ;  /* 0x00000000003e782f */ /* 0x000fe400038c0000 */
[----:B------:R-:W-:Y:S01]  /*bd20*/  MOV R14, UR62 ;  /* 0x0000003e000e7c02 */ /* 0x000fe20008000f00 */
[----:B------:R-:W-:Y:S10]  /*bd30*/  ENDCOLLECTIVE ;  /* 0x000000000000791b */ /* 0x000ff40003800000 */
.L_x_316:
[----:B------:R-:W-:Y:S05]  /*bd40*/  BSYNC B1 ;  /* 0x0000000000017941 */ /* 0x000fea0003800000 */
.L_x_315:
[----:B------:R-:W-:Y:S05]  /*bd50*/  BRA `(.L_x_317) ;  /* 0xfffffff0002c7947 */ /* 0x000fea000383ffff */
.L_x_300:
[----:B0-----:R0:W1:Y:S02]  /*bd60*/  SYNCS.PHASECHK.TRANS64.TRYWAIT P0, [R20+URZ+0x18], R7 ;  /* 0x00001807140075a7 */ /* 0x001064000800017f */
[----:B-1----:R-:W-:Y:S05]  /*bd70*/  @!P0 NANOSLEEP.SYNCS 0x989680 ;  /* 0x009896800000895d */ /* 0x002fea0003900000 */
[----:B------:R-:W1:Y:S02]  /*bd80*/  @!P0 SYNCS.PHASECHK.TRANS64 P0, [R20+URZ+0x18], R7 ;  /* 0x00001807140085a7 */ /* 0x000e64000800007f */
[----:B-1----:R-:W-:Y:S05]  /*bd90*/  @!P0 BRA `(.L_x_300) ;  /* 0xfffffffc00f08947 */ /* 0x002fea000383ffff */
[----:B------:R-:W-:Y:S05]  /*bda0*/  BRA `(.L_x_318) ;  /* 0xfffffff0006c7947 */ /* 0x000fea000383ffff */
.L_x_308:
[----:B------:R-:W-:Y:S01]  /*bdb0*/  BSSY B0, `(.L_x_319) ;  /* 0x0000006000007945 */ /* 0x000fe20003800000 */
[----:B------:R-:W-:-:S07]  /*bdc0*/  IMAD.MOV.U32 R15, RZ, RZ, -0x1 ;  /* 0xffffffffff0f7424 */ /* 0x000fce00078e00ff */
[----:B------:R-:W-:Y:S05]  /*bdd0*/  WARPSYNC.COLLECTIVE R15, `(.L_x_320) ;  /* 0x000000000f0c7348 */ /* 0x000fea0003c00000 */
[----:B------:R-:W-:Y:S02]  /*bde0*/  ELECT P6, UR62, PT ;  /* 0x00000000003e782f */ /* 0x000fe400038c0000 */
[----:B------:R-:W-:Y:S01]  /*bdf0*/  MOV R14, UR62 ;  /* 0x0000003e000e7c02 */ /* 0x000fe20008000f00 */
[----:B------:R-:W-:Y:S10]  /*be00*/  ENDCOLLECTIVE ;  /* 0x000000000000791b */ /* 0x000ff40003800000 */
.L_x_320:
[----:B------:R-:W-:Y:S05]  /*be10*/  BSYNC B0 ;  /* 0x0000000000007941 */ /* 0x000fea0003800000 */
.L_x_319:
[----:B------:R-:W-:Y:S05]  /*be20*/  BRA `(.L_x_321) ;  /* 0xfffffff800f47947 */ /* 0x000fea000383ffff */
.L_x_312:
[----:B0-----:R0:W1:Y:S02]  /*be30*/  SYNCS.PHASECHK.TRANS64.TRYWAIT P0, [R7+URZ], R4 ;  /* 0x00000004070075a7 */ /* 0x001064000800017f */
[----:B-1----:R-:W-:Y:S05]  /*be40*/  @!P0 NANOSLEEP.SYNCS 0x989680 ;  /* 0x009896800000895d */ /* 0x002fea0003900000 */
[----:B------:R-:W1:Y:S02]  /*be50*/  @!P0 SYNCS.PHASECHK.TRANS64 P0, [R7+URZ], R4 ;  /* 0x00000004070085a7 */ /* 0x000e64000800007f */
[----:B-1----:R-:W-:Y:S05]  /*be60*/  @!P0 BRA `(.L_x_312) ;  /* 0xfffffffc00f08947 */ /* 0x002fea000383ffff */
[----:B------:R-:W-:Y:S05]  /*be70*/  BRA `(.L_x_322) ;  /* 0xfffffffc00347947 */ /* 0x000fea000383ffff */
.L_x_313:
[----:B0-----:R0:W1:Y:S02]  /*be80*/  SYNCS.PHASECHK.TRANS64.TRYWAIT P0, [R6+URZ], R5 ;  /* 0x00000005060075a7 */ /* 0x001064000800017f */
[----:B-1----:R-:W-:Y:S05]  /*be90*/  @!P0 NANOSLEEP.SYNCS 0x989680 ;  /* 0x009896800000895d */ /* 0x002fea0003900000 */
[----:B------:R-:W1:Y:S02]  /*bea0*/  @!P0 SYNCS.PHASECHK.TRANS64 P0, [R6+URZ], R5 ;  /* 0x00000005060085a7 */ /* 0x000e64000800007f */
[----:B-1----:R-:W-:Y:S05]  /*beb0*/  @!P0 BRA `(.L_x_313) ;  /* 0xfffffffc00f08947 */ /* 0x002fea000383ffff */
[----:B------:R-:W-:Y:S05]  /*bec0*/  BRA `(.L_x_323) ;  /* 0xfffffffc003c7947 */ /* 0x000fea000383ffff */
.L_x_324:
[----:B------:R-:W-:-:S00]  /*bed0*/  BRA `(.L_x_324) ;  /* 0xfffffffc00fc7947 */ /* 0x000fc0000383ffff */
[----:B------:R-:W-:-:S00]  /*bee0*/  NOP ;  /* 0x0000000000007918 */ /* 0x000fc00000000000 */
        /* <DEDUP_REMOVED lines=9> */
.L_x_325:


//--------------------- .nv.global.init           --------------------------
	.section	.nv.global.init,"aw",@progbits
.nv.global.init:
	.type		$str$22,@object
	.size		$str$22,($str$23 - $str$22)
$str$22:
        /*0000*/ 	.byte	0x6b, 0x5f, 0x74, 0x69, 0x6c, 0x65, 0x5f, 0x63, 0x6f, 0x75, 0x6e, 0x74, 0x20, 0x3e, 0x3d, 0x20
        /*0010*/ 	.byte	0x31, 0x00
	.type		$str$23,@object
	.size		$str$23,(__unnamed_1 - $str$23)
$str$23:
        /*0012*/ 	.byte	0x2f, 0x74, 0x6d, 0x70, 0x2f, 0x63, 0x75, 0x74, 0x6c, 0x61, 0x73, 0x73, 0x5f, 0x73, 0x77, 0x65
        /*0022*/ 	.byte	0x65, 0x70, 0x5f, 0x73, 0x72, 0x63, 0x2f, 0x69, 0x6e, 0x63, 0x6c, 0x75, 0x64, 0x65, 0x2f, 0x63
        /*0032*/ 	.byte	0x75, 0x74, 0x6c, 0x61, 0x73, 0x73, 0x2f, 0x67, 0x65, 0x6d, 0x6d, 0x2f, 0x63, 0x6f, 0x6c, 0x6c
        /*0042*/ 	.byte	0x65, 0x63, 0x74, 0x69, 0x76, 0x65, 0x2f, 0x73, 0x6d, 0x39, 0x30, 0x5f, 0x6d, 0x6d, 0x61, 0x5f
        /*0052*/ 	.byte	0x74, 0x6d, 0x61, 0x5f, 0x67, 0x6d, 0x6d, 0x61, 0x5f, 0x73, 0x73, 0x5f, 0x77, 0x61, 0x72, 0x70
        /*0062*/ 	.byte	0x73, 0x70, 0x65, 0x63, 0x69, 0x61, 0x6c, 0x69, 0x7a, 0x65, 0x64, 0x2e, 0x68, 0x70, 0x70, 0x00
	.type		__unnamed_1,@object
	.size		__unnamed_1,(.L_0 - __unnamed_1)
__unnamed_1:
        /*0072*/ 	.byte	0x76, 0x6f, 0x69, 0x64, 0x20, 0x63, 0x75, 0x74, 0x6c, 0x61, 0x73, 0x73, 0x3a, 0x3a, 0x67, 0x65
        /* <DEDUP_REMOVED lines=181> */
        /*0bd2*/ 	.byte	0x00
.L_0:


//--------------------- .nv.shared._ZN7cutlass13device_kernelINS_4gemm6kernel13GemmUniversalIN4cute5tupleIJiiiiEEENS1_10collective13CollectiveMmaINS1_34MainloopSm90TmaGmmaWarpSpecializedILi3ENS5_IJNS4_1CILi1EEENSA_ILi2EEESB_EEENS1_35KernelTmaWarpSpecializedCooperativeEEENS5_IJNSA_ILi128EEENSA_ILi256EEESG_EEENS_10bfloat16_tENS5_IJlSB_lEEESJ_SK_NS4_8TiledMMAINS4_8MMA_AtomIJNS4_4SM904GMMA28MMA_64x256x16_F32BF16BF16_SSILNSO_5MajorE0ELSQ_0ELNSO_7ScaleInE1ELSR_1EEEEEENS4_6LayoutINS5_IJSC_SB_SB_EEENS5_IJSB_NSA_ILi0EEESW_EEEEENS5_IJNS4_10UnderscoreESZ_SZ_EEEEENS4_23SM90_TMA_LOAD_MULTICASTENS4_14ComposedLayoutINS4_7SwizzleILi3ELi4ELi3EEENS4_18smem_ptr_flag_bitsILi16EEENSU_INS5_IJNSA_ILi8EEENSA_ILi64EEEEEENS5_IJS19_SB_EEEEEEEvNS4_8identityENS4_13SM90_TMA_LOADES1D_vS1E_EENS_8epilogue10collective6detail29Sm90TmaWarpSpecializedAdapterINS1I_15DefaultEpilogueISJ_SK_SK_NS1H_6thread17LinearCombinationISJ_Li1EffLNS1M_9ScaleType4KindE0ELNS_15FloatRoundStyleE2ESJ_EENS1_15EpilogueDefaultEEEEEvvEEEEvNT_6ParamsE --------------------------
	.section	.nv.shared._ZN7cutlass13device_kernelINS_4gemm6kernel13GemmUniversalIN4cute5tupleIJiiiiEEENS1_10collective13CollectiveMmaINS1_34MainloopSm90TmaGmmaWarpSpecializedILi3ENS5_IJNS4_1CILi1EEENSA_ILi2EEESB_EEENS1_35KernelTmaWarpSpecializedCooperativeEEENS5_IJNSA_ILi128EEENSA_ILi256EEESG_EEENS_10bfloat16_tENS5_IJlSB_lEEESJ_SK_NS4_8TiledMMAINS4_8MMA_AtomIJNS4_4SM904GMMA28MMA_64x256x16_F32BF16BF16_SSILNSO_5MajorE0ELSQ_0ELNSO_7ScaleInE1ELSR_1EEEEEENS4_6LayoutINS5_IJSC_SB_SB_EEENS5_IJSB_NSA_ILi0EEESW_EEEEENS5_IJNS4_10UnderscoreESZ_SZ_EEEEENS4_23SM90_TMA_LOAD_MULTICASTENS4_14ComposedLayoutINS4_7SwizzleILi3ELi4ELi3EEENS4_18smem_ptr_flag_bitsILi16EEENSU_INS5_IJNSA_ILi8EEENSA_ILi64EEEEEENS5_IJS19_SB_EEEEEEEvNS4_8identityENS4_13SM90_TMA_LOADES1D_vS1E_EENS_8epilogue10collective6detail29Sm90TmaWarpSpecializedAdapterINS1I_15DefaultEpilogueISJ_SK_SK_NS1H_6thread17LinearCombinationISJ_Li1EffLNS1M_9ScaleType4KindE0ELNS_15FloatRoundStyleE2ESJ_EENS1_15EpilogueDefaultEEEEEvvEEEEvNT_6ParamsE,"aw",@nobits
	.sectionflags	@""
	.align	16
	.zero		1024


//--------------------- .nv.shared.reserved.0     --------------------------
	.section	.nv.shared.reserved.0,"aw",@nobits
	.weak		__nv_reservedSMEM_offset_0_alias
	.size		__nv_reservedSMEM_offset_0_alias, 0, 0
	.other		__nv_reservedSMEM_offset_0_alias,@"STO_CUDA_RESERVED_SHARED STV_DEFAULT"
__nv_reservedSMEM_offset_0_alias:
	.zero		0


//--------------------- .nv.global                --------------------------
	.section	.nv.global,"aw",@nobits
.nv.global:
	.type		_ZN39_INTERNAL_19583948_4_k_cu_fd0e0f93_27484cute1_E,@object
	.size		_ZN39_INTERNAL_19583948_4_k_cu_fd0e0f93_27484cute1_E,(_ZN39_INTERNAL_19583948_4_k_cu_fd0e0f93_27484cuda3std3__45__cpo6cbeginE - _ZN39_INTERNAL_19583948_4_k_cu_fd0e0f93_27484cute1_E)
_ZN39_INTERNAL_19583948_4_k_cu_fd0e0f93_27484cute1_E:
	.zero		1
	.type		_ZN39_INTERNAL_19583948_4_k_cu_fd0e0f93_27484cuda3std3__45__cpo6cbeginE,@object
	.size		_ZN39_INTERNAL_19583948_4_k_cu_fd0e0f93_27484cuda3std3__45__cpo6cbeginE,(_ZN39_INTERNAL_19583948_4_k_cu_fd0e0f93_27484cuda3std3__48in_placeE - _ZN39_INTERNAL_19583948_4_k_cu_fd0e0f93_27484cuda3std3__45__cpo6cbeginE)
_ZN39_INTERNAL_19583948_4_k_cu_fd0e0f93_27484cuda3std3__45__cpo6cbeginE:
	.zero		1
	.type		_ZN39_INTERNAL_19583948_4_k_cu_fd0e0f93_27484cuda3std3__48in_placeE,@object
	.size		_ZN39_INTERNAL_19583948_4_k_cu_fd0e0f93_27484cuda3std3__48in_placeE,(_ZN39_INTERNAL_19583948_4_k_cu_fd0e0f93_27484cuda3std6ranges3__45__cpo9iter_moveE - _ZN39_INTERNAL_19583948_4_k_cu_fd0e0f93_27484cuda3std3__48in_placeE)
_ZN39_INTERNAL_19583948_4_k_cu_fd0e0f93_27484cuda3std3__48in_placeE:
	.zero		1
	.type		_ZN39_INTERNAL_19583948_4_k_cu_fd0e0f93_27484cuda3std6ranges3__45__cpo9iter_moveE,@object
	.size		_ZN39_INTERNAL_19583948_4_k_cu_fd0e0f93_27484cuda3std6ranges3__45__cpo9iter_moveE,(_ZN39_INTERNAL_19583948_4_k_cu_fd0e0f93_27484cuda3std3__45__cpo5beginE - _ZN39_INTERNAL_19583948_4_k_cu_fd0e0f93_27484cuda3std6ranges3__45__cpo9iter_moveE)
_ZN39_INTERNAL_19583948_4_k_cu_fd0e0f93_27484cuda3std6ranges3__45__cpo9iter_moveE:
	.zero		1
	.type		_ZN39_INTERNAL_19583948_4_k_cu_fd0e0f93_27484cuda3std3__45__cpo5beginE,@object
	.size		_ZN39_INTERNAL_19583948_4_k_cu_fd0e0f93_27484cuda3std3__45__cpo5beginE,(_ZN39_INTERNAL_19583948_4_k_cu_fd0e0f93_27484cuda3std3__441_GLOBAL__N__19583948_4_k_cu_fd0e0f93_27486ignoreE - _ZN39_INTERNAL_19583948_4_k_cu_fd0e0f93_27484cuda3std3__45__cpo5beginE)
_ZN39_INTERNAL_19583948_4_k_cu_fd0e0f93_27484cuda3std3__45__cpo5beginE:
	.zero		1
	.type		_ZN39_INTERNAL_19583948_4_k_cu_fd0e0f93_27484cuda3std3__441_GLOBAL__N__19583948_4_k_cu_fd0e0f93_27486ignoreE,@object
	.size		_ZN39_INTERNAL_19583948_4_k_cu_fd0e0f93_27484cuda3std3__441_GLOBAL__N__19583948_4_k_cu_fd0e0f93_27486ignoreE,(_ZN39_INTERNAL_19583948_4_k_cu_fd0e0f93_27484cute7productE - _ZN39_INTERNAL_19583948_4_k_cu_fd0e0f93_27484cuda3std3__441_GLOBAL__N__19583948_4_k_cu_fd0e0f93_27486ignoreE)
_ZN39_INTERNAL_19583948_4_k_cu_fd0e0f93_27484cuda3std3__441_GLOBAL__N__19583948_4_k_cu_fd0e0f93_27486ignoreE:
	.zero		1
	.type		_ZN39_INTERNAL_19583948_4_k_cu_fd0e0f93_27484cute7productE,@object
	.size		_ZN39_INTERNAL_19583948_4_k_cu_fd0e0f93_27484cute7productE,(_ZN39_INTERNAL_19583948_4_k_cu_fd0e0f93_27484cuda3std3__45__cpo3endE - _ZN39_INTERNAL_19583948_4_k_cu_fd0e0f93_27484cute7productE)
_ZN39_INTERNAL_19583948_4_k_cu_fd0e0f93_27484cute7productE:
	.zero		1
	.type		_ZN39_INTERNAL_19583948_4_k_cu_fd0e0f93_27484cuda3std3__45__cpo3endE,@object
	.size		_ZN39_INTERNAL_19583948_4_k_cu_fd0e0f93_27484cuda3std3__45__cpo3endE,(_ZN39_INTERNAL_19583948_4_k_cu_fd0e0f93_27484cuda3std3__419piecewise_constructE - _ZN39_INTERNAL_19583948_4_k_cu_fd0e0f93_27484cuda3std3__45__cpo3endE)
_ZN39_INTERNAL_19583948_4_k_cu_fd0e0f93_27484cuda3std3__45__cpo3endE:
	.zero		1
	.type		_ZN39_INTERNAL_19583948_4_k_cu_fd0e0f93_27484cuda3std3__419piecewise_constructE,@object
	.size		_ZN39_INTERNAL_19583948_4_k_cu_fd0e0f93_27484cuda3std3__419piecewise_constructE,(_ZN39_INTERNAL_19583948_4_k_cu_fd0e0f93_27484cuda3std3__45__cpo4cendE - _ZN39_INTERNAL_19583948_4_k_cu_fd0e0f93_27484cuda3std3__419piecewise_constructE)
_ZN39_INTERNAL_19583948_4_k_cu_fd0e0f93_27484cuda3std3__419piecewise_constructE:
	.zero		1
	.type		_ZN39_INTERNAL_19583948_4_k_cu_fd0e0f93_27484cuda3std3__45__cpo4cendE,@object
	.size		_ZN39_INTERNAL_19583948_4_k_cu_fd0e0f93_27484cuda3std3__45__cpo4cendE,(_ZN39_INTERNAL_19583948_4_k_cu_fd0e0f93_27484cuda3std6ranges3__45__cpo4swapE - _ZN39_INTERNAL_19583948_4_k_cu_fd0e0f93_27484cuda3std3__45__cpo4cendE)
_ZN39_INTERNAL_19583948_4_k_cu_fd0e0f93_27484cuda3std3__45__cpo4cendE:
	.zero		1
	.type		_ZN39_INTERNAL_19583948_4_k_cu_fd0e0f93_27484cuda3std6ranges3__45__cpo4swapE,@object
	.size		_ZN39_INTERNAL_19583948_4_k_cu_fd0e0f93_27484cuda3std6ranges3__45__cpo4swapE,(.L_8 - _ZN39_INTERNAL_19583948_4_k_cu_fd0e0f93_27484cuda3std6ranges3__45__cpo4swapE)
_ZN39_INTERNAL_19583948_4_k_cu_fd0e0f93_27484cuda3std6ranges3__45__cpo4swapE:
	.zero		1
.L_8:


//--------------------- .nv.constant0._ZN7cutlass13device_kernelINS_4gemm6kernel13GemmUniversalIN4cute5tupleIJiiiiEEENS1_10collective13CollectiveMmaINS1_34MainloopSm90TmaGmmaWarpSpecializedILi3ENS5_IJNS4_1CILi1EEENSA_ILi2EEESB_EEENS1_35KernelTmaWarpSpecializedCooperativeEEENS5_IJNSA_ILi128EEENSA_ILi256EEESG_EEENS_10bfloat16_tENS5_IJlSB_lEEESJ_SK_NS4_8TiledMMAINS4_8MMA_AtomIJNS4_4SM904GMMA28MMA_64x256x16_F32BF16BF16_SSILNSO_5MajorE0ELSQ_0ELNSO_7ScaleInE1ELSR_1EEEEEENS4_6LayoutINS5_IJSC_SB_SB_EEENS5_IJSB_NSA_ILi0EEESW_EEEEENS5_IJNS4_10UnderscoreESZ_SZ_EEEEENS4_23SM90_TMA_LOAD_MULTICASTENS4_14ComposedLayoutINS4_7SwizzleILi3ELi4ELi3EEENS4_18smem_ptr_flag_bitsILi16EEENSU_INS5_IJNSA_ILi8EEENSA_ILi64EEEEEENS5_IJS19_SB_EEEEEEEvNS4_8identityENS4_13SM90_TMA_LOADES1D_vS1E_EENS_8epilogue10collective6detail29Sm90TmaWarpSpecializedAdapterINS1I_15DefaultEpilogueISJ_SK_SK_NS1H_6thread17LinearCombinationISJ_Li1EffLNS1M_9ScaleType4KindE0ELNS_15FloatRoundStyleE2ESJ_EENS1_15EpilogueDefaultEEEEEvvEEEEvNT_6ParamsE --------------------------
	.section	.nv.constant0._ZN7cutlass13device_kernelINS_4gemm6kernel13GemmUniversalIN4cute5tupleIJiiiiEEENS1_10collective13CollectiveMmaINS1_34MainloopSm90TmaGmmaWarpSpecializedILi3ENS5_IJNS4_1CILi1EEENSA_ILi2EEESB_EEENS1_35KernelTmaWarpSpecializedCooperativeEEENS5_IJNSA_ILi128EEENSA_ILi256EEESG_EEENS_10bfloat16_tENS5_IJlSB_lEEESJ_SK_NS4_8TiledMMAINS4_8MMA_AtomIJNS4_4SM904GMMA28MMA_64x256x16_F32BF16BF16_SSILNSO_5MajorE0ELSQ_0ELNSO_7ScaleInE1ELSR_1EEEEEENS4_6LayoutINS5_IJSC_SB_SB_EEENS5_IJSB_NSA_ILi0EEESW_EEEEENS5_IJNS4_10UnderscoreESZ_SZ_EEEEENS4_23SM90_TMA_LOAD_MULTICASTENS4_14ComposedLayoutINS4_7SwizzleILi3ELi4ELi3EEENS4_18smem_ptr_flag_bitsILi16EEENSU_INS5_IJNSA_ILi8EEENSA_ILi64EEEEEENS5_IJS19_SB_EEEEEEEvNS4_8identityENS4_13SM90_TMA_LOADES1D_vS1E_EENS_8epilogue10collective6detail29Sm90TmaWarpSpecializedAdapterINS1I_15DefaultEpilogueISJ_SK_SK_NS1H_6thread17LinearCombinationISJ_Li1EffLNS1M_9ScaleType4KindE0ELNS_15FloatRoundStyleE2ESJ_EENS1_15EpilogueDefaultEEEEEvvEEEEvNT_6ParamsE,"a",@progbits
	.sectionflags	@""
	.align	4
.nv.constant0._ZN7cutlass13device_kernelINS_4gemm6kernel13GemmUniversalIN4cute5tupleIJiiiiEEENS1_10collective13CollectiveMmaINS1_34MainloopSm90TmaGmmaWarpSpecializedILi3ENS5_IJNS4_1CILi1EEENSA_ILi2EEESB_EEENS1_35KernelTmaWarpSpecializedCooperativeEEENS5_IJNSA_ILi128EEENSA_ILi256EEESG_EEENS_10bfloat16_tENS5_IJlSB_lEEESJ_SK_NS4_8TiledMMAINS4_8MMA_AtomIJNS4_4SM904GMMA28MMA_64x256x16_F32BF16BF16_SSILNSO_5MajorE0ELSQ_0ELNSO_7ScaleInE1ELSR_1EEEEEENS4_6LayoutINS5_IJSC_SB_SB_EEENS5_IJSB_NSA_ILi0EEESW_EEEEENS5_IJNS4_10UnderscoreESZ_SZ_EEEEENS4_23SM90_TMA_LOAD_MULTICASTENS4_14ComposedLayoutINS4_7SwizzleILi3ELi4ELi3EEENS4_18smem_ptr_flag_bitsILi16EEENSU_INS5_IJNSA_ILi8EEENSA_ILi64EEEEEENS5_IJS19_SB_EEEEEEEvNS4_8identityENS4_13SM90_TMA_LOADES1D_vS1E_EENS_8epilogue10collective6detail29Sm90TmaWarpSpecializedAdapterINS1I_15DefaultEpilogueISJ_SK_SK_NS1H_6thread17LinearCombinationISJ_Li1EffLNS1M_9ScaleType4KindE0ELNS_15FloatRoundStyleE2ESJ_EENS1_15EpilogueDefaultEEEEEvvEEEEvNT_6ParamsE:
	.zero		1664


//--------------------- SYMBOLS --------------------------

	.type		.nv.reservedSmem.offset0,@object
	.size		.nv.reservedSmem.offset0,0x4
	.type		__assertfail,@function
